//
// Generated by NVIDIA NVVM Compiler
//
// Compiler Build ID: CL-36424714
// Cuda compilation tools, release 13.0, V13.0.88
// Based on NVVM 20.0.0
//

.version 9.0
.target sm_100
.address_size 64

	// .globl	_Z19naive_conv2d_kernelPfS_mm
.const .align 4 .b8 filter_c[100];
// _ZZ19tiled_conv2d_kernelPfS_mmE4in_s has been demoted
// _ZZ30tiled_with_cache_conv2d_kernelPfS_mmE4in_s has been demoted

.visible .entry _Z19naive_conv2d_kernelPfS_mm(
	.param .u64 .ptr .align 1 _Z19naive_conv2d_kernelPfS_mm_param_0,
	.param .u64 .ptr .align 1 _Z19naive_conv2d_kernelPfS_mm_param_1,
	.param .u64 _Z19naive_conv2d_kernelPfS_mm_param_2,
	.param .u64 _Z19naive_conv2d_kernelPfS_mm_param_3
)
{
	.reg .pred 	%p<30>;
	.reg .b32 	%r<20>;
	.reg .b32 	%f<29>;
	.reg .b64 	%rd<68>;

	ld.param.u64 	%rd25, [_Z19naive_conv2d_kernelPfS_mm_param_0];
	ld.param.u64 	%rd22, [_Z19naive_conv2d_kernelPfS_mm_param_1];
	ld.param.u64 	%rd23, [_Z19naive_conv2d_kernelPfS_mm_param_2];
	ld.param.u64 	%rd24, [_Z19naive_conv2d_kernelPfS_mm_param_3];
	cvta.to.global.u64 	%rd1, %rd25;
	mov.u32 	%r7, %ctaid.y;
	mov.u32 	%r8, %ntid.y;
	mov.u32 	%r9, %tid.y;
	mad.lo.s32 	%r19, %r7, %r8, %r9;
	cvt.u64.u32 	%rd2, %r19;
	mov.u32 	%r10, %ctaid.x;
	mov.u32 	%r11, %ntid.x;
	mov.u32 	%r12, %tid.x;
	mad.lo.s32 	%r13, %r10, %r11, %r12;
	cvt.u64.u32 	%rd3, %r13;
	setp.le.u64 	%p1, %rd23, %rd2;
	setp.le.u64 	%p2, %rd24, %rd3;
	or.pred  	%p3, %p1, %p2;
	@%p3 bra 	$L__BB0_14;
	add.s64 	%rd4, %rd2, 4294967294;
	add.s64 	%rd5, %rd3, 4294967294;
	cvt.u32.u64 	%r2, %rd23;
	cvt.u32.u64 	%r3, %rd24;
	cvt.s64.s32 	%rd6, %rd5;
	add.s64 	%rd7, %rd3, 4294967295;
	cvt.s64.s32 	%rd8, %rd3;
	add.s64 	%rd9, %rd3, 4294967297;
	cvt.s64.s32 	%rd10, %rd9;
	add.s64 	%rd11, %rd3, 4294967298;
	cvt.s64.s32 	%rd12, %rd11;
	mov.u64 	%rd28, filter_c;
	add.s64 	%rd65, %rd28, 8;
	shl.b64 	%rd66, %rd4, 32;
	mov.f32 	%f24, 0f00000000;
	mov.b64 	%rd67, 0;
	cvt.u32.u64 	%r14, %rd5;
	cvt.u32.u64 	%r15, %rd7;
$L__BB0_2:
	setp.ge.s32 	%p4, %r14, %r3;
	add.s64 	%rd17, %rd4, %rd67;
	add.s32 	%r5, %r19, -2;
	setp.ge.s32 	%p5, %r5, %r2;
	shr.s64 	%rd29, %rd66, 32;
	mul.lo.s64 	%rd18, %rd29, %rd24;
	or.b64  	%rd30, %rd5, %rd17;
	shr.u64 	%rd31, %rd30, 31;
	and.b64  	%rd32, %rd31, 1;
	setp.eq.b64 	%p6, %rd32, 1;
	or.pred  	%p7, %p6, %p4;
	or.pred  	%p8, %p7, %p5;
	@%p8 bra 	$L__BB0_4;
	add.s64 	%rd33, %rd6, %rd18;
	shl.b64 	%rd34, %rd33, 2;
	add.s64 	%rd35, %rd1, %rd34;
	ld.global.f32 	%f13, [%rd35];
	ld.const.f32 	%f14, [%rd65+-8];
	fma.rn.f32 	%f24, %f13, %f14, %f24;
$L__BB0_4:
	setp.ge.s32 	%p10, %r15, %r3;
	or.b64  	%rd36, %rd7, %rd17;
	shr.u64 	%rd37, %rd36, 31;
	and.b64  	%rd38, %rd37, 1;
	setp.eq.b64 	%p11, %rd38, 1;
	or.pred  	%p12, %p11, %p10;
	or.pred  	%p13, %p12, %p5;
	@%p13 bra 	$L__BB0_6;
	cvt.s64.s32 	%rd39, %rd7;
	add.s64 	%rd40, %rd39, %rd18;
	shl.b64 	%rd41, %rd40, 2;
	add.s64 	%rd42, %rd1, %rd41;
	ld.global.f32 	%f15, [%rd42];
	ld.const.f32 	%f16, [%rd65+-4];
	fma.rn.f32 	%f24, %f15, %f16, %f24;
$L__BB0_6:
	cvt.u32.u64 	%r16, %rd3;
	setp.ge.s32 	%p15, %r16, %r3;
	or.b64  	%rd43, %rd17, %rd3;
	shr.u64 	%rd44, %rd43, 31;
	and.b64  	%rd45, %rd44, 1;
	setp.eq.b64 	%p16, %rd45, 1;
	or.pred  	%p17, %p16, %p15;
	or.pred  	%p18, %p17, %p5;
	@%p18 bra 	$L__BB0_8;
	add.s64 	%rd46, %rd18, %rd8;
	shl.b64 	%rd47, %rd46, 2;
	add.s64 	%rd48, %rd1, %rd47;
	ld.global.f32 	%f17, [%rd48];
	ld.const.f32 	%f18, [%rd65];
	fma.rn.f32 	%f24, %f17, %f18, %f24;
$L__BB0_8:
	cvt.u32.u64 	%r17, %rd9;
	setp.ge.s32 	%p20, %r17, %r3;
	or.b64  	%rd49, %rd9, %rd17;
	shr.u64 	%rd50, %rd49, 31;
	and.b64  	%rd51, %rd50, 1;
	setp.eq.b64 	%p21, %rd51, 1;
	or.pred  	%p22, %p21, %p20;
	or.pred  	%p23, %p22, %p5;
	@%p23 bra 	$L__BB0_10;
	add.s64 	%rd52, %rd10, %rd18;
	shl.b64 	%rd53, %rd52, 2;
	add.s64 	%rd54, %rd1, %rd53;
	ld.global.f32 	%f19, [%rd54];
	ld.const.f32 	%f20, [%rd65+4];
	fma.rn.f32 	%f24, %f19, %f20, %f24;
$L__BB0_10:
	cvt.u32.u64 	%r18, %rd11;
	setp.ge.s32 	%p25, %r18, %r3;
	or.b64  	%rd55, %rd11, %rd17;
	shr.u64 	%rd56, %rd55, 31;
	and.b64  	%rd57, %rd56, 1;
	setp.eq.b64 	%p26, %rd57, 1;
	or.pred  	%p27, %p26, %p25;
	or.pred  	%p28, %p27, %p5;
	@%p28 bra 	$L__BB0_12;
	add.s64 	%rd58, %rd12, %rd18;
	shl.b64 	%rd59, %rd58, 2;
	add.s64 	%rd60, %rd1, %rd59;
	ld.global.f32 	%f21, [%rd60];
	ld.const.f32 	%f22, [%rd65+8];
	fma.rn.f32 	%f24, %f21, %f22, %f24;
$L__BB0_12:
	add.s64 	%rd67, %rd67, 1;
	add.s64 	%rd66, %rd66, 4294967296;
	add.s32 	%r19, %r19, 1;
	add.s64 	%rd65, %rd65, 20;
	setp.ne.s64 	%p29, %rd67, 5;
	@%p29 bra 	$L__BB0_2;
	mad.lo.s64 	%rd61, %rd24, %rd2, %rd3;
	cvta.to.global.u64 	%rd62, %rd22;
	shl.b64 	%rd63, %rd61, 2;
	add.s64 	%rd64, %rd62, %rd63;
	st.global.f32 	[%rd64], %f24;
$L__BB0_14:
	ret;

}
	// .globl	_Z19tiled_conv2d_kernelPfS_mm
.visible .entry _Z19tiled_conv2d_kernelPfS_mm(
	.param .u64 .ptr .align 1 _Z19tiled_conv2d_kernelPfS_mm_param_0,
	.param .u64 .ptr .align 1 _Z19tiled_conv2d_kernelPfS_mm_param_1,
	.param .u64 _Z19tiled_conv2d_kernelPfS_mm_param_2,
	.param .u64 _Z19tiled_conv2d_kernelPfS_mm_param_3
)
{
	.reg .pred 	%p<12>;
	.reg .b32 	%r<21>;
	.reg .b32 	%f<77>;
	.reg .b64 	%rd<19>;
	// demoted variable
	.shared .align 4 .b8 _ZZ19tiled_conv2d_kernelPfS_mmE4in_s[4096];
	ld.param.u64 	%rd3, [_Z19tiled_conv2d_kernelPfS_mm_param_0];
	ld.param.u64 	%rd4, [_Z19tiled_conv2d_kernelPfS_mm_param_1];
	ld.param.u64 	%rd7, [_Z19tiled_conv2d_kernelPfS_mm_param_2];
	ld.param.u64 	%rd8, [_Z19tiled_conv2d_kernelPfS_mm_param_3];
	mov.u32 	%r8, %ctaid.y;
	mov.u32 	%r1, %tid.y;
	mad.lo.s32 	%r9, %r8, 28, %r1;
	mov.u32 	%r10, %ctaid.x;
	mov.u32 	%r3, %tid.x;
	mad.lo.s32 	%r11, %r10, 28, %r3;
	add.s32 	%r5, %r9, -2;
	add.s32 	%r6, %r11, -2;
	setp.lt.u32 	%p1, %r9, 2;
	cvt.u32.u64 	%r12, %rd7;
	setp.ge.s32 	%p2, %r5, %r12;
	or.pred  	%p3, %p1, %p2;
	setp.lt.s32 	%p4, %r11, 2;
	or.pred  	%p5, %p4, %p3;
	cvt.u32.u64 	%r13, %rd8;
	setp.ge.s32 	%p6, %r6, %r13;
	shl.b32 	%r14, %r1, 7;
	mov.u32 	%r15, _ZZ19tiled_conv2d_kernelPfS_mmE4in_s;
	add.s32 	%r16, %r15, %r14;
	shl.b32 	%r17, %r3, 2;
	add.s32 	%r7, %r16, %r17;
	or.pred  	%p7, %p5, %p6;
	@%p7 bra 	$L__BB1_2;
	cvta.to.global.u64 	%rd9, %rd3;
	cvt.u64.u32 	%rd10, %r5;
	cvt.u64.u32 	%rd11, %r6;
	mad.lo.s64 	%rd12, %rd8, %rd10, %rd11;
	shl.b64 	%rd13, %rd12, 2;
	add.s64 	%rd14, %rd9, %rd13;
	ld.global.f32 	%f2, [%rd14];
	st.shared.f32 	[%r7], %f2;
	bra.uni 	$L__BB1_3;
$L__BB1_2:
	mov.b32 	%r18, 0;
	st.shared.u32 	[%r7], %r18;
$L__BB1_3:
	bar.sync 	0;
	max.u32 	%r20, %r1, %r3;
	setp.gt.u32 	%p8, %r20, 27;
	@%p8 bra 	$L__BB1_6;
	ld.shared.f32 	%f3, [%r7];
	ld.const.f32 	%f4, [filter_c];
	fma.rn.f32 	%f5, %f3, %f4, 0f00000000;
	ld.shared.f32 	%f6, [%r7+4];
	ld.const.f32 	%f7, [filter_c+4];
	fma.rn.f32 	%f8, %f6, %f7, %f5;
	ld.shared.f32 	%f9, [%r7+8];
	ld.const.f32 	%f10, [filter_c+8];
	fma.rn.f32 	%f11, %f9, %f10, %f8;
	ld.shared.f32 	%f12, [%r7+12];
	ld.const.f32 	%f13, [filter_c+12];
	fma.rn.f32 	%f14, %f12, %f13, %f11;
	ld.shared.f32 	%f15, [%r7+16];
	ld.const.f32 	%f16, [filter_c+16];
	fma.rn.f32 	%f17, %f15, %f16, %f14;
	ld.shared.f32 	%f18, [%r7+128];
	ld.const.f32 	%f19, [filter_c+20];
	fma.rn.f32 	%f20, %f18, %f19, %f17;
	ld.shared.f32 	%f21, [%r7+132];
	ld.const.f32 	%f22, [filter_c+24];
	fma.rn.f32 	%f23, %f21, %f22, %f20;
	ld.shared.f32 	%f24, [%r7+136];
	ld.const.f32 	%f25, [filter_c+28];
	fma.rn.f32 	%f26, %f24, %f25, %f23;
	ld.shared.f32 	%f27, [%r7+140];
	ld.const.f32 	%f28, [filter_c+32];
	fma.rn.f32 	%f29, %f27, %f28, %f26;
	ld.shared.f32 	%f30, [%r7+144];
	ld.const.f32 	%f31, [filter_c+36];
	fma.rn.f32 	%f32, %f30, %f31, %f29;
	ld.shared.f32 	%f33, [%r7+256];
	ld.const.f32 	%f34, [filter_c+40];
	fma.rn.f32 	%f35, %f33, %f34, %f32;
	ld.shared.f32 	%f36, [%r7+260];
	ld.const.f32 	%f37, [filter_c+44];
	fma.rn.f32 	%f38, %f36, %f37, %f35;
	ld.shared.f32 	%f39, [%r7+264];
	ld.const.f32 	%f40, [filter_c+48];
	fma.rn.f32 	%f41, %f39, %f40, %f38;
	ld.shared.f32 	%f42, [%r7+268];
	ld.const.f32 	%f43, [filter_c+52];
	fma.rn.f32 	%f44, %f42, %f43, %f41;
	ld.shared.f32 	%f45, [%r7+272];
	ld.const.f32 	%f46, [filter_c+56];
	fma.rn.f32 	%f47, %f45, %f46, %f44;
	ld.shared.f32 	%f48, [%r7+384];
	ld.const.f32 	%f49, [filter_c+60];
	fma.rn.f32 	%f50, %f48, %f49, %f47;
	ld.shared.f32 	%f51, [%r7+388];
	ld.const.f32 	%f52, [filter_c+64];
	fma.rn.f32 	%f53, %f51, %f52, %f50;
	ld.shared.f32 	%f54, [%r7+392];
	ld.const.f32 	%f55, [filter_c+68];
	fma.rn.f32 	%f56, %f54, %f55, %f53;
	ld.shared.f32 	%f57, [%r7+396];
	ld.const.f32 	%f58, [filter_c+72];
	fma.rn.f32 	%f59, %f57, %f58, %f56;
	ld.shared.f32 	%f60, [%r7+400];
	ld.const.f32 	%f61, [filter_c+76];
	fma.rn.f32 	%f62, %f60, %f61, %f59;
	ld.shared.f32 	%f63, [%r7+512];
	ld.const.f32 	%f64, [filter_c+80];
	fma.rn.f32 	%f65, %f63, %f64, %f62;
	ld.shared.f32 	%f66, [%r7+516];
	ld.const.f32 	%f67, [filter_c+84];
	fma.rn.f32 	%f68, %f66, %f67, %f65;
	ld.shared.f32 	%f69, [%r7+520];
	ld.const.f32 	%f70, [filter_c+88];
	fma.rn.f32 	%f71, %f69, %f70, %f68;
	ld.shared.f32 	%f72, [%r7+524];
	ld.const.f32 	%f73, [filter_c+92];
	fma.rn.f32 	%f74, %f72, %f73, %f71;
	ld.shared.f32 	%f75, [%r7+528];
	ld.const.f32 	%f76, [filter_c+96];
	fma.rn.f32 	%f1, %f75, %f76, %f74;
	cvt.u64.u32 	%rd1, %r9;
	setp.le.u64 	%p9, %rd7, %rd1;
	cvt.s64.s32 	%rd2, %r11;
	setp.le.u64 	%p10, %rd8, %rd2;
	or.pred  	%p11, %p9, %p10;
	@%p11 bra 	$L__BB1_6;
	mad.lo.s64 	%rd15, %rd8, %rd1, %rd2;
	cvta.to.global.u64 	%rd16, %rd4;
	shl.b64 	%rd17, %rd15, 2;
	add.s64 	%rd18, %rd16, %rd17;
	st.global.f32 	[%rd18], %f1;
$L__BB1_6:
	ret;

}
	// .globl	_Z30tiled_with_cache_conv2d_kernelPfS_mm
.visible .entry _Z30tiled_with_cache_conv2d_kernelPfS_mm(
	.param .u64 .ptr .align 1 _Z30tiled_with_cache_conv2d_kernelPfS_mm_param_0,
	.param .u64 .ptr .align 1 _Z30tiled_with_cache_conv2d_kernelPfS_mm_param_1,
	.param .u64 _Z30tiled_with_cache_conv2d_kernelPfS_mm_param_2,
	.param .u64 _Z30tiled_with_cache_conv2d_kernelPfS_mm_param_3
)
{
	.reg .pred 	%p<54>;
	.reg .b32 	%r<44>;
	.reg .b32 	%f<45>;
	.reg .b64 	%rd<70>;
	// demoted variable
	.shared .align 4 .b8 _ZZ30tiled_with_cache_conv2d_kernelPfS_mmE4in_s[3136];
	ld.param.u64 	%rd23, [_Z30tiled_with_cache_conv2d_kernelPfS_mm_param_0];
	ld.param.u64 	%rd20, [_Z30tiled_with_cache_conv2d_kernelPfS_mm_param_1];
	ld.param.u64 	%rd21, [_Z30tiled_with_cache_conv2d_kernelPfS_mm_param_2];
	ld.param.u64 	%rd22, [_Z30tiled_with_cache_conv2d_kernelPfS_mm_param_3];
	cvta.to.global.u64 	%rd1, %rd23;
	mov.u32 	%r18, %ctaid.y;
	mul.lo.s32 	%r1, %r18, 28;
	mov.u32 	%r2, %tid.y;
	add.s32 	%r43, %r1, %r2;
	cvt.u64.u32 	%rd2, %r43;
	mov.u32 	%r19, %ctaid.x;
	mul.lo.s32 	%r4, %r19, 28;
	mov.u32 	%r5, %tid.x;
	add.s32 	%r20, %r4, %r5;
	cvt.u64.u32 	%rd3, %r20;
	setp.le.u64 	%p4, %rd21, %rd2;
	setp.le.u64 	%p5, %rd22, %rd3;
	or.pred  	%p6, %p4, %p5;
	@%p6 bra 	$L__BB2_24;
	cvt.u32.u64 	%r21, %rd3;
	add.s32 	%r22, %r4, 28;
	mad.lo.s64 	%rd4, %rd22, %rd2, %rd3;
	shl.b64 	%rd26, %rd4, 2;
	add.s64 	%rd27, %rd1, %rd26;
	ld.global.f32 	%f18, [%rd27];
	mul.lo.s32 	%r23, %r2, 112;
	mov.u32 	%r24, _ZZ30tiled_with_cache_conv2d_kernelPfS_mmE4in_s;
	add.s32 	%r25, %r24, %r23;
	shl.b32 	%r26, %r5, 2;
	add.s32 	%r27, %r25, %r26;
	st.shared.f32 	[%r27], %f18;
	bar.sync 	0;
	add.s64 	%rd5, %rd2, 4294967294;
	add.s64 	%rd6, %rd3, 4294967294;
	cvt.u32.u64 	%r6, %rd21;
	cvt.u32.u64 	%r7, %rd22;
	cvt.u32.u64 	%r8, %rd6;
	add.s64 	%rd7, %rd3, 4294967295;
	cvt.u32.u64 	%r9, %rd7;
	setp.le.s32 	%p7, %r4, %r9;
	setp.gt.s32 	%p8, %r22, %r9;
	and.pred  	%p1, %p7, %p8;
	setp.le.s32 	%p9, %r4, %r21;
	setp.gt.s32 	%p10, %r22, %r21;
	and.pred  	%p2, %p9, %p10;
	cvt.s64.s32 	%rd8, %rd3;
	add.s64 	%rd9, %rd3, 4294967297;
	cvt.u32.u64 	%r10, %rd9;
	add.s64 	%rd10, %rd3, 4294967298;
	cvt.u32.u64 	%r11, %rd10;
	shl.b64 	%rd67, %rd5, 32;
	add.s32 	%r28, %r23, %r26;
	add.s32 	%r29, %r28, %r24;
	add.s32 	%r42, %r29, -232;
	mov.u64 	%rd28, filter_c;
	add.s64 	%rd68, %rd28, 8;
	mov.f32 	%f40, 0f00000000;
	mov.b64 	%rd69, 0;
$L__BB2_2:
	setp.ge.s32 	%p11, %r8, %r7;
	add.s64 	%rd15, %rd5, %rd69;
	add.s32 	%r15, %r43, -2;
	setp.ge.s32 	%p12, %r15, %r6;
	setp.le.s32 	%p13, %r1, %r15;
	add.s32 	%r31, %r1, 28;
	setp.gt.s32 	%p14, %r31, %r15;
	and.pred  	%p3, %p13, %p14;
	shr.s64 	%rd29, %rd67, 32;
	mul.lo.s64 	%rd16, %rd29, %rd22;
	or.b64  	%rd30, %rd6, %rd15;
	shr.u64 	%rd31, %rd30, 31;
	and.b64  	%rd32, %rd31, 1;
	setp.eq.b64 	%p15, %rd32, 1;
	or.pred  	%p16, %p15, %p11;
	or.pred  	%p17, %p16, %p12;
	@%p17 bra 	$L__BB2_6;
	mov.u32 	%r32, %ctaid.x;
	mul.lo.s32 	%r33, %r32, 28;
	setp.le.s32 	%p18, %r33, %r8;
	add.s32 	%r34, %r33, 28;
	setp.gt.s32 	%p19, %r34, %r8;
	and.pred  	%p20, %p18, %p19;
	and.pred  	%p21, %p20, %p3;
	not.pred 	%p22, %p21;
	@%p22 bra 	$L__BB2_5;
	ld.shared.f32 	%f21, [%r42];
	ld.const.f32 	%f22, [%rd68+-8];
	fma.rn.f32 	%f40, %f21, %f22, %f40;
	bra.uni 	$L__BB2_6;
$L__BB2_5:
	cvt.s64.s32 	%rd33, %rd6;
	add.s64 	%rd34, %rd33, %rd16;
	shl.b64 	%rd35, %rd34, 2;
	add.s64 	%rd36, %rd1, %rd35;
	ld.global.f32 	%f19, [%rd36];
	ld.const.f32 	%f20, [%rd68+-8];
	fma.rn.f32 	%f40, %f19, %f20, %f40;
$L__BB2_6:
	setp.ge.s32 	%p23, %r15, %r6;
	setp.ge.s32 	%p24, %r9, %r7;
	or.b64  	%rd37, %rd7, %rd15;
	shr.u64 	%rd38, %rd37, 31;
	and.b64  	%rd39, %rd38, 1;
	setp.eq.b64 	%p25, %rd39, 1;
	or.pred  	%p26, %p25, %p24;
	or.pred  	%p27, %p26, %p23;
	@%p27 bra 	$L__BB2_10;
	and.pred  	%p28, %p1, %p3;
	@%p28 bra 	$L__BB2_9;
	cvt.s64.s32 	%rd40, %rd7;
	add.s64 	%rd41, %rd40, %rd16;
	shl.b64 	%rd42, %rd41, 2;
	add.s64 	%rd43, %rd1, %rd42;
	ld.global.f32 	%f23, [%rd43];
	ld.const.f32 	%f24, [%rd68+-4];
	fma.rn.f32 	%f40, %f23, %f24, %f40;
	bra.uni 	$L__BB2_10;
$L__BB2_9:
	ld.shared.f32 	%f25, [%r42+4];
	ld.const.f32 	%f26, [%rd68+-4];
	fma.rn.f32 	%f40, %f25, %f26, %f40;
$L__BB2_10:
	cvt.u32.u64 	%r35, %rd3;
	setp.ge.s32 	%p29, %r15, %r6;
	setp.ge.s32 	%p30, %r35, %r7;
	or.b64  	%rd44, %rd15, %rd3;
	shr.u64 	%rd45, %rd44, 31;
	and.b64  	%rd46, %rd45, 1;
	setp.eq.b64 	%p31, %rd46, 1;
	or.pred  	%p32, %p31, %p30;
	or.pred  	%p33, %p32, %p29;
	@%p33 bra 	$L__BB2_14;
	and.pred  	%p34, %p2, %p3;
	@%p34 bra 	$L__BB2_13;
	add.s64 	%rd47, %rd16, %rd8;
	shl.b64 	%rd48, %rd47, 2;
	add.s64 	%rd49, %rd1, %rd48;
	ld.global.f32 	%f27, [%rd49];
	ld.const.f32 	%f28, [%rd68];
	fma.rn.f32 	%f40, %f27, %f28, %f40;
	bra.uni 	$L__BB2_14;
$L__BB2_13:
	ld.shared.f32 	%f29, [%r42+8];
	ld.const.f32 	%f30, [%rd68];
	fma.rn.f32 	%f40, %f29, %f30, %f40;
$L__BB2_14:
	setp.ge.s32 	%p35, %r15, %r6;
	setp.ge.s32 	%p36, %r10, %r7;
	or.b64  	%rd50, %rd9, %rd15;
	shr.u64 	%rd51, %rd50, 31;
	and.b64  	%rd52, %rd51, 1;
	setp.eq.b64 	%p37, %rd52, 1;
	or.pred  	%p38, %p37, %p36;
	or.pred  	%p39, %p38, %p35;
	@%p39 bra 	$L__BB2_18;
	mov.u32 	%r36, %ctaid.x;
	mul.lo.s32 	%r37, %r36, 28;
	setp.le.s32 	%p40, %r37, %r10;
	add.s32 	%r38, %r37, 28;
	setp.gt.s32 	%p41, %r38, %r10;
	and.pred  	%p42, %p40, %p41;
	and.pred  	%p43, %p42, %p3;
	@%p43 bra 	$L__BB2_17;
	cvt.s64.s32 	%rd53, %rd9;
	add.s64 	%rd54, %rd53, %rd16;
	shl.b64 	%rd55, %rd54, 2;
	add.s64 	%rd56, %rd1, %rd55;
	ld.global.f32 	%f31, [%rd56];
	ld.const.f32 	%f32, [%rd68+4];
	fma.rn.f32 	%f40, %f31, %f32, %f40;
	bra.uni 	$L__BB2_18;
$L__BB2_17:
	ld.shared.f32 	%f33, [%r42+12];
	ld.const.f32 	%f34, [%rd68+4];
	fma.rn.f32 	%f40, %f33, %f34, %f40;
$L__BB2_18:
	setp.ge.s32 	%p44, %r15, %r6;
	setp.ge.s32 	%p45, %r11, %r7;
	or.b64  	%rd57, %rd10, %rd15;
	shr.u64 	%rd58, %rd57, 31;
	and.b64  	%rd59, %rd58, 1;
	setp.eq.b64 	%p46, %rd59, 1;
	or.pred  	%p47, %p46, %p45;
	or.pred  	%p48, %p47, %p44;
	@%p48 bra 	$L__BB2_22;
	mov.u32 	%r39, %ctaid.x;
	mul.lo.s32 	%r40, %r39, 28;
	setp.le.s32 	%p49, %r40, %r11;
	add.s32 	%r41, %r40, 28;
	setp.gt.s32 	%p50, %r41, %r11;
	and.pred  	%p51, %p49, %p50;
	and.pred  	%p52, %p51, %p3;
	@%p52 bra 	$L__BB2_21;
	cvt.s64.s32 	%rd60, %rd10;
	add.s64 	%rd61, %rd60, %rd16;
	shl.b64 	%rd62, %rd61, 2;
	add.s64 	%rd63, %rd1, %rd62;
	ld.global.f32 	%f35, [%rd63];
	ld.const.f32 	%f36, [%rd68+8];
	fma.rn.f32 	%f40, %f35, %f36, %f40;
	bra.uni 	$L__BB2_22;
$L__BB2_21:
	ld.shared.f32 	%f37, [%r42+16];
	ld.const.f32 	%f38, [%rd68+8];
	fma.rn.f32 	%f40, %f37, %f38, %f40;
$L__BB2_22:
	add.s64 	%rd69, %rd69, 1;
	add.s64 	%rd68, %rd68, 20;
	add.s32 	%r43, %r43, 1;
	add.s64 	%rd67, %rd67, 4294967296;
	add.s32 	%r42, %r42, 112;
	setp.ne.s64 	%p53, %rd69, 5;
	@%p53 bra 	$L__BB2_2;
	cvta.to.global.u64 	%rd64, %rd20;
	add.s64 	%rd66, %rd64, %rd26;
	st.global.f32 	[%rd66], %f40;
$L__BB2_24:
	ret;

}


// ===== COMPILED SASS (sm_100) =====

	.target	sm_100

	.elftype	@"ET_EXEC"


//--------------------- .note.nv.tkinfo           --------------------------
	.section	.note.nv.tkinfo,"",@"SHT_NOTE"
	.sectionflags	@"SHF_NOTE_NV_TKINFO"
	.tkinfo
        /*0018*/ 	.word	0x00000002
        /*0030*/ 	.string	""
        /*0030*/ 	.string	"ptxas"
        /*0030*/ 	.string	"Cuda compilation tools, release 13.0, V13.0.88"
        /*0030*/ 	.string	"Build cuda_13.0.r13.0/compiler.36424714_0"
        /*0030*/ 	.string	"-arch sm_100 -m 64 "



//--------------------- .note.nv.cuinfo           --------------------------
	.section	.note.nv.cuinfo,"",@"SHT_NOTE"
	.sectionflags	@"SHF_NOTE_NV_CUINFO"
        /*0018*/ 	.short	0x0002
        /*001a*/ 	.short	0x0064
        /*001c*/ 	.short	0x0082
	.zero		2


//--------------------- .nv.info                  --------------------------
	.section	.nv.info,"",@"SHT_CUDA_INFO"
	.align	4


	//----- nvinfo : EIATTR_REGCOUNT
	.align		4
        /*0000*/ 	.byte	0x04, 0x2f
        /*0002*/ 	.short	(.L_2 - .L_1)
	.align		4
.L_1:
        /*0004*/ 	.word	index@(_Z19naive_conv2d_kernelPfS_mm)
        /*0008*/ 	.word	0x00000020


	//----- nvinfo : EIATTR_FRAME_SIZE
	.align		4
.L_2:
        /*000c*/ 	.byte	0x04, 0x11
        /*000e*/ 	.short	(.L_4 - .L_3)
	.align		4
.L_3:
        /*0010*/ 	.word	index@(_Z19naive_conv2d_kernelPfS_mm)
        /*0014*/ 	.word	0x00000000


	//----- nvinfo : EIATTR_REGCOUNT
	.align		4
.L_4:
        /*0018*/ 	.byte	0x04, 0x2f
        /*001a*/ 	.short	(.L_6 - .L_5)
	.align		4
.L_5:
        /*001c*/ 	.word	index@(_Z19tiled_conv2d_kernelPfS_mm)
        /*0020*/ 	.word	0x00000016


	//----- nvinfo : EIATTR_FRAME_SIZE
	.align		4
.L_6:
        /*0024*/ 	.byte	0x04, 0x11
        /*0026*/ 	.short	(.L_8 - .L_7)
	.align		4
.L_7:
        /*0028*/ 	.word	index@(_Z19tiled_conv2d_kernelPfS_mm)
        /*002c*/ 	.word	0x00000000


	//----- nvinfo : EIATTR_REGCOUNT
	.align		4
.L_8:
        /*0030*/ 	.byte	0x04, 0x2f
        /*0032*/ 	.short	(.L_10 - .L_9)
	.align		4
.L_9:
        /*0034*/ 	.word	index@(_Z30tiled_with_cache_conv2d_kernelPfS_mm)
        /*0038*/ 	.word	0x00000023


	//----- nvinfo : EIATTR_FRAME_SIZE
	.align		4
.L_10:
        /*003c*/ 	.byte	0x04, 0x11
        /*003e*/ 	.short	(.L_12 - .L_11)
	.align		4
.L_11:
        /*0040*/ 	.word	index@(_Z30tiled_with_cache_conv2d_kernelPfS_mm)
        /*0044*/ 	.word	0x00000000


	//----- nvinfo : EIATTR_MIN_STACK_SIZE
	.align		4
.L_12:
        /*0048*/ 	.byte	0x04, 0x12
        /*004a*/ 	.short	(.L_14 - .L_13)
	.align		4
.L_13:
        /*004c*/ 	.word	index@(_Z30tiled_with_cache_conv2d_kernelPfS_mm)
        /*0050*/ 	.word	0x00000000


	//----- nvinfo : EIATTR_MIN_STACK_SIZE
	.align		4
.L_14:
        /*0054*/ 	.byte	0x04, 0x12
        /*0056*/ 	.short	(.L_16 - .L_15)
	.align		4
.L_15:
        /*0058*/ 	.word	index@(_Z19tiled_conv2d_kernelPfS_mm)
        /*005c*/ 	.word	0x00000000


	//----- nvinfo : EIATTR_MIN_STACK_SIZE
	.align		4
.L_16:
        /*0060*/ 	.byte	0x04, 0x12
        /*0062*/ 	.short	(.L_18 - .L_17)
	.align		4
.L_17:
        /*0064*/ 	.word	index@(_Z19naive_conv2d_kernelPfS_mm)
        /*0068*/ 	.word	0x00000000
.L_18:


//--------------------- .nv.compat                --------------------------
	.section	.nv.compat,"",@"SHT_CUDA_COMPAT_INFO"
	.align	4
        /*0000*/ 	.byte	0x02, 0x09, 0x00, 0x00, 0x02, 0x02, 0x01, 0x00, 0x02, 0x05, 0x05, 0x00, 0x03, 0x07, 0x01, 0x01
        /*0010*/ 	.byte	0x02, 0x03, 0x00, 0x00, 0x02, 0x06, 0x01, 0x00, 0x04, 0x0b, 0x08, 0x00, 0x09, 0x00, 0x00, 0x00
        /*0020*/ 	.byte	0x00, 0x00, 0x00, 0x00


//--------------------- .nv.info._Z30tiled_with_cache_conv2d_kernelPfS_mm --------------------------
	.section	.nv.info._Z30tiled_with_cache_conv2d_kernelPfS_mm,"",@"SHT_CUDA_INFO"
	.sectionflags	@""
	.align	4


	//----- nvinfo : EIATTR_CUDA_API_VERSION
	.align		4
        /*0000*/ 	.byte	0x04, 0x37
        /*0002*/ 	.short	(.L_20 - .L_19)
.L_19:
        /*0004*/ 	.word	0x00000082


	//----- nvinfo : EIATTR_KPARAM_INFO
	.align		4
.L_20:
        /*0008*/ 	.byte	0x04, 0x17
        /*000a*/ 	.short	(.L_22 - .L_21)
.L_21:
        /*000c*/ 	.word	0x00000000
        /*0010*/ 	.short	0x0003
        /*0012*/ 	.short	0x0018
        /*0014*/ 	.byte	0x00, 0xf0, 0x21, 0x00


	//----- nvinfo : EIATTR_KPARAM_INFO
	.align		4
.L_22:
        /*0018*/ 	.byte	0x04, 0x17
        /*001a*/ 	.short	(.L_24 - .L_23)
.L_23:
        /*001c*/ 	.word	0x00000000
        /*0020*/ 	.short	0x0002
        /*0022*/ 	.short	0x0010
        /*0024*/ 	.byte	0x00, 0xf0, 0x21, 0x00


	//----- nvinfo : EIATTR_KPARAM_INFO
	.align		4
.L_24:
        /*0028*/ 	.byte	0x04, 0x17
        /*002a*/ 	.short	(.L_26 - .L_25)
.L_25:
        /*002c*/ 	.word	0x00000000
        /*0030*/ 	.short	0x0001
        /*0032*/ 	.short	0x0008
        /*0034*/ 	.byte	0x00, 0xf5, 0x21, 0x00


	//----- nvinfo : EIATTR_KPARAM_INFO
	.align		4
.L_26:
        /*0038*/ 	.byte	0x04, 0x17
        /*003a*/ 	.short	(.L_28 - .L_27)
.L_27:
        /*003c*/ 	.word	0x00000000
        /*0040*/ 	.short	0x0000
        /*0042*/ 	.short	0x0000
        /*0044*/ 	.byte	0x00, 0xf5, 0x21, 0x00


	//----- nvinfo : EIATTR_SPARSE_MMA_MASK
	.align		4
.L_28:
        /*0048*/ 	.byte	0x03, 0x50
        /*004a*/ 	.short	0x0000


	//----- nvinfo : EIATTR_MAXREG_COUNT
	.align		4
        /*004c*/ 	.byte	0x03, 0x1b
        /*004e*/ 	.short	0x00ff


	//----- nvinfo : EIATTR_NUM_BARRIERS
	.align		4
        /*0050*/ 	.byte	0x02, 0x4c
        /*0052*/ 	.byte	0x01
	.zero		1


	//----- nvinfo : EIATTR_MERCURY_ISA_VERSION
	.align		4
        /*0054*/ 	.byte	0x03, 0x5f
        /*0056*/ 	.short	0x0101


	//----- nvinfo : EIATTR_VRC_CTA_INIT_COUNT
	.align		4
        /*0058*/ 	.byte	0x02, 0x4a
	.zero		1
	.zero		1


	//----- nvinfo : EIATTR_EXIT_INSTR_OFFSETS
	.align		4
        /*005c*/ 	.byte	0x04, 0x1c
        /*005e*/ 	.short	(.L_30 - .L_29)


	//   ....[0]....
.L_29:
        /*0060*/ 	.word	0x000000e0


	//   ....[1]....
        /*0064*/ 	.word	0x00003260


	//----- nvinfo : EIATTR_CRS_STACK_SIZE
	.align		4
.L_30:
        /*0068*/ 	.byte	0x04, 0x1e
        /*006a*/ 	.short	(.L_32 - .L_31)
.L_31:
        /*006c*/ 	.word	0x00000000


	//----- nvinfo : EIATTR_CBANK_PARAM_SIZE
	.align		4
.L_32:
        /*0070*/ 	.byte	0x03, 0x19
        /*0072*/ 	.short	0x0020


	//----- nvinfo : EIATTR_PARAM_CBANK
	.align		4
        /*0074*/ 	.byte	0x04, 0x0a
        /*0076*/ 	.short	(.L_34 - .L_33)
	.align		4
.L_33:
        /*0078*/ 	.word	index@(.nv.constant0._Z30tiled_with_cache_conv2d_kernelPfS_mm)
        /*007c*/ 	.short	0x0380
        /*007e*/ 	.short	0x0020


	//----- nvinfo : EIATTR_SW_WAR
	.align		4
.L_34:
        /*0080*/ 	.byte	0x04, 0x36
        /*0082*/ 	.short	(.L_36 - .L_35)
.L_35:
        /*0084*/ 	.word	0x00000008
.L_36:


//--------------------- .nv.info._Z19tiled_conv2d_kernelPfS_mm --------------------------
	.section	.nv.info._Z19tiled_conv2d_kernelPfS_mm,"",@"SHT_CUDA_INFO"
	.sectionflags	@""
	.align	4


	//----- nvinfo : EIATTR_CUDA_API_VERSION
	.align		4
        /*0000*/ 	.byte	0x04, 0x37
        /*0002*/ 	.short	(.L_38 - .L_37)
.L_37:
        /*0004*/ 	.word	0x00000082


	//----- nvinfo : EIATTR_KPARAM_INFO
	.align		4
.L_38:
        /*0008*/ 	.byte	0x04, 0x17
        /*000a*/ 	.short	(.L_40 - .L_39)
.L_39:
        /*000c*/ 	.word	0x00000000
        /*0010*/ 	.short	0x0003
        /*0012*/ 	.short	0x0018
        /*0014*/ 	.byte	0x00, 0xf0, 0x21, 0x00


	//----- nvinfo : EIATTR_KPARAM_INFO
	.align		4
.L_40:
        /*0018*/ 	.byte	0x04, 0x17
        /*001a*/ 	.short	(.L_42 - .L_41)
.L_41:
        /*001c*/ 	.word	0x00000000
        /*0020*/ 	.short	0x0002
        /*0022*/ 	.short	0x0010
        /*0024*/ 	.byte	0x00, 0xf0, 0x21, 0x00


	//----- nvinfo : EIATTR_KPARAM_INFO
	.align		4
.L_42:
        /*0028*/ 	.byte	0x04, 0x17
        /*002a*/ 	.short	(.L_44 - .L_43)
.L_43:
        /*002c*/ 	.word	0x00000000
        /*0030*/ 	.short	0x0001
        /*0032*/ 	.short	0x0008
        /*0034*/ 	.byte	0x00, 0xf5, 0x21, 0x00


	//----- nvinfo : EIATTR_KPARAM_INFO
	.align		4
.L_44:
        /*0038*/ 	.byte	0x04, 0x17
        /*003a*/ 	.short	(.L_46 - .L_45)
.L_45:
        /*003c*/ 	.word	0x00000000
        /*0040*/ 	.short	0x0000
        /*0042*/ 	.short	0x0000
        /*0044*/ 	.byte	0x00, 0xf5, 0x21, 0x00


	//----- nvinfo : EIATTR_SPARSE_MMA_MASK
	.align		4
.L_46:
        /*0048*/ 	.byte	0x03, 0x50
        /*004a*/ 	.short	0x0000


	//----- nvinfo : EIATTR_MAXREG_COUNT
	.align		4
        /*004c*/ 	.byte	0x03, 0x1b
        /*004e*/ 	.short	0x00ff


	//----- nvinfo : EIATTR_NUM_BARRIERS
	.align		4
        /*0050*/ 	.byte	0x02, 0x4c
        /*0052*/ 	.byte	0x01
	.zero		1


	//----- nvinfo : EIATTR_MERCURY_ISA_VERSION
	.align		4
        /*0054*/ 	.byte	0x03, 0x5f
        /*0056*/ 	.short	0x0101


	//----- nvinfo : EIATTR_VRC_CTA_INIT_COUNT
	.align		4
        /*0058*/ 	.byte	0x02, 0x4a
	.zero		1
	.zero		1


	//----- nvinfo : EIATTR_EXIT_INSTR_OFFSETS
	.align		4
        /*005c*/ 	.byte	0x04, 0x1c
        /*005e*/ 	.short	(.L_48 - .L_47)


	//   ....[0]....
.L_47:
        /*0060*/ 	.word	0x00000220


	//   ....[1]....
        /*0064*/ 	.word	0x00000630


	//   ....[2]....
        /*0068*/ 	.word	0x000006a0


	//----- nvinfo : EIATTR_CBANK_PARAM_SIZE
	.align		4
.L_48:
        /*006c*/ 	.byte	0x03, 0x19
        /*006e*/ 	.short	0x0020


	//----- nvinfo : EIATTR_PARAM_CBANK
	.align		4
        /*0070*/ 	.byte	0x04, 0x0a
        /*0072*/ 	.short	(.L_50 - .L_49)
	.align		4
.L_49:
        /*0074*/ 	.word	index@(.nv.constant0._Z19tiled_conv2d_kernelPfS_mm)
        /*0078*/ 	.short	0x0380
        /*007a*/ 	.short	0x0020


	//----- nvinfo : EIATTR_SW_WAR
	.align		4
.L_50:
        /*007c*/ 	.byte	0x04, 0x36
        /*007e*/ 	.short	(.L_52 - .L_51)
.L_51:
        /*0080*/ 	.word	0x00000008
.L_52:


//--------------------- .nv.info._Z19naive_conv2d_kernelPfS_mm --------------------------
	.section	.nv.info._Z19naive_conv2d_kernelPfS_mm,"",@"SHT_CUDA_INFO"
	.sectionflags	@""
	.align	4


	//----- nvinfo : EIATTR_CUDA_API_VERSION
	.align		4
        /*0000*/ 	.byte	0x04, 0x37
        /*0002*/ 	.short	(.L_54 - .L_53)
.L_53:
        /*0004*/ 	.word	0x00000082


	//----- nvinfo : EIATTR_KPARAM_INFO
	.align		4
.L_54:
        /*0008*/ 	.byte	0x04, 0x17
        /*000a*/ 	.short	(.L_56 - .L_55)
.L_55:
        /*000c*/ 	.word	0x00000000
        /*0010*/ 	.short	0x0003
        /*0012*/ 	.short	0x0018
        /*0014*/ 	.byte	0x00, 0xf0, 0x21, 0x00


	//----- nvinfo : EIATTR_KPARAM_INFO
	.align		4
.L_56:
        /*0018*/ 	.byte	0x04, 0x17
        /*001a*/ 	.short	(.L_58 - .L_57)
.L_57:
        /*001c*/ 	.word	0x00000000
        /*0020*/ 	.short	0x0002
        /*0022*/ 	.short	0x0010
        /*0024*/ 	.byte	0x00, 0xf0, 0x21, 0x00


	//----- nvinfo : EIATTR_KPARAM_INFO
	.align		4
.L_58:
        /*0028*/ 	.byte	0x04, 0x17
        /*002a*/ 	.short	(.L_60 - .L_59)
.L_59:
        /*002c*/ 	.word	0x00000000
        /*0030*/ 	.short	0x0001
        /*0032*/ 	.short	0x0008
        /*0034*/ 	.byte	0x00, 0xf5, 0x21, 0x00


	//----- nvinfo : EIATTR_KPARAM_INFO
	.align		4
.L_60:
        /*0038*/ 	.byte	0x04, 0x17
        /*003a*/ 	.short	(.L_62 - .L_61)
.L_61:
        /*003c*/ 	.word	0x00000000
        /*0040*/ 	.short	0x0000
        /*0042*/ 	.short	0x0000
        /*0044*/ 	.byte	0x00, 0xf5, 0x21, 0x00


	//----- nvinfo : EIATTR_SPARSE_MMA_MASK
	.align		4
.L_62:
        /*0048*/ 	.byte	0x03, 0x50
        /*004a*/ 	.short	0x0000


	//----- nvinfo : EIATTR_MAXREG_COUNT
	.align		4
        /*004c*/ 	.byte	0x03, 0x1b
        /*004e*/ 	.short	0x00ff


	//----- nvinfo : EIATTR_MERCURY_ISA_VERSION
	.align		4
        /*0050*/ 	.byte	0x03, 0x5f
        /*0052*/ 	.short	0x0101


	//----- nvinfo : EIATTR_VRC_CTA_INIT_COUNT
	.align		4
        /*0054*/ 	.byte	0x02, 0x4a
	.zero		1
	.zero		1


	//----- nvinfo : EIATTR_EXIT_INSTR_OFFSETS
	.align		4
        /*0058*/ 	.byte	0x04, 0x1c
        /*005a*/ 	.short	(.L_64 - .L_63)


	//   ....[0]....
.L_63:
        /*005c*/ 	.word	0x000000e0


	//   ....[1]....
        /*0060*/ 	.word	0x000022b0


	//----- nvinfo : EIATTR_CBANK_PARAM_SIZE
	.align		4
.L_64:
        /*0064*/ 	.byte	0x03, 0x19
        /*0066*/ 	.short	0x0020


	//----- nvinfo : EIATTR_PARAM_CBANK
	.align		4
        /*0068*/ 	.byte	0x04, 0x0a
        /*006a*/ 	.short	(.L_66 - .L_65)
	.align		4
.L_65:
        /*006c*/ 	.word	index@(.nv.constant0._Z19naive_conv2d_kernelPfS_mm)
        /*0070*/ 	.short	0x0380
        /*0072*/ 	.short	0x0020


	//----- nvinfo : EIATTR_SW_WAR
	.align		4
.L_66:
        /*0074*/ 	.byte	0x04, 0x36
        /*0076*/ 	.short	(.L_68 - .L_67)
.L_67:
        /*0078*/ 	.word	0x00000008
.L_68:


//--------------------- .nv.callgraph             --------------------------
	.section	.nv.callgraph,"",@"SHT_CUDA_CALLGRAPH"
	.align	4
	.sectionentsize	8
	.align		4
        /*0000*/ 	.word	0x00000000
	.align		4
        /*0004*/ 	.word	0xffffffff
	.align		4
        /*0008*/ 	.word	0x00000000
	.align		4
        /*000c*/ 	.word	0xfffffffe
	.align		4
        /*0010*/ 	.word	0x00000000
	.align		4
        /*0014*/ 	.word	0xfffffffd
	.align		4
        /*0018*/ 	.word	0x00000000
	.align		4
        /*001c*/ 	.word	0xfffffffc


//--------------------- .nv.constant3             --------------------------
	.section	.nv.constant3,"a",@progbits
	.align	4
.nv.constant3:
	.type		filter_c,@object
	.size		filter_c,(.L_0 - filter_c)
filter_c:
	.zero		100
.L_0:


//--------------------- .text._Z30tiled_with_cache_conv2d_kernelPfS_mm --------------------------
	.section	.text._Z30tiled_with_cache_conv2d_kernelPfS_mm,"ax",@progbits
	.align	128
        .global         _Z30tiled_with_cache_conv2d_kernelPfS_mm
        .type           _Z30tiled_with_cache_conv2d_kernelPfS_mm,@function
        .size           _Z30tiled_with_cache_conv2d_kernelPfS_mm,(.L_x_73 - _Z30tiled_with_cache_conv2d_kernelPfS_mm)
        .other          _Z30tiled_with_cache_conv2d_kernelPfS_mm,@"STO_CUDA_ENTRY STV_DEFAULT"
_Z30tiled_with_cache_conv2d_kernelPfS_mm:
.text._Z30tiled_with_cache_conv2d_kernelPfS_mm:
[----:B------:R-:W-:Y:S01]  /*0000*/  LDC R1, c[0x0][0x37c] ;  /* 0x0000df00ff017b82 */ /* 0x000fe20000000800 */
[----:B------:R-:W0:Y:S07]  /*0010*/  S2R R18, SR_TID.X ;  /* 0x0000000000127919 */ /* 0x000e2e0000002100 */
[----:B------:R-:W1:Y:S01]  /*0020*/  S2UR UR6, SR_CTAID.X ;  /* 0x00000000000679c3 */ /* 0x000e620000002500 */
[----:B------:R-:W2:Y:S01]  /*0030*/  LDCU.128 UR8, c[0x0][0x390] ;  /* 0x00007200ff0877ac */ /* 0x000ea20008000c00 */
[----:B------:R-:W3:Y:S06]  /*0040*/  S2R R11, SR_TID.Y ;  /* 0x00000000000b7919 */ /* 0x000eec0000002200 */
[----:B------:R-:W4:Y:S01]  /*0050*/  S2UR UR5, SR_CTAID.Y ;  /* 0x00000000000579c3 */ /* 0x000f220000002600 */
[----:B-1----:R-:W-:-:S06]  /*0060*/  UIMAD UR6, UR6, 0x1c, URZ ;  /* 0x0000001c060678a4 */ /* 0x002fcc000f8e02ff */
[----:B0-----:R-:W-:Y:S01]  /*0070*/  VIADD R12, R18, UR6 ;  /* 0x00000006120c7c36 */ /* 0x001fe20008000000 */
[----:B----4-:R-:W-:-:S04]  /*0080*/  UIMAD UR5, UR5, 0x1c, URZ ;  /* 0x0000001c050578a4 */ /* 0x010fc8000f8e02ff */
[----:B--2---:R-:W-:Y:S02]  /*0090*/  ISETP.GE.U32.AND P0, PT, R12, UR10, PT ;  /* 0x0000000a0c007c0c */ /* 0x004fe4000bf06070 */
[----:B---3--:R-:W-:Y:S02]  /*00a0*/  VIADD R0, R11, UR5 ;  /* 0x000000050b007c36 */ /* 0x008fe40008000000 */
[----:B------:R-:W-:-:S03]  /*00b0*/  ISETP.GE.U32.AND.EX P0, PT, RZ, UR11, PT, P0 ;  /* 0x0000000bff007c0c */ /* 0x000fc6000bf06100 */
[----:B------:R-:W-:-:S04]  /*00c0*/  ISETP.GE.U32.AND P1, PT, R0, UR8, PT ;  /* 0x0000000800007c0c */ /* 0x000fc8000bf26070 */
[----:B------:R-:W-:-:S13]  /*00d0*/  ISETP.GE.U32.OR.EX P0, PT, RZ, UR9, P0, P1 ;  /* 0x00000009ff007c0c */ /* 0x000fda0008706510 */
[----:B------:R-:W-:Y:S05]  /*00e0*/  @P0 EXIT ;  /* 0x000000000000094d */ /* 0x000fea0003800000 */
[----:B------:R-:W0:Y:S01]  /*00f0*/  LDCU.64 UR12, c[0x0][0x380] ;  /* 0x00007000ff0c77ac */ /* 0x000e220008000a00 */
[----:B------:R-:W-:Y:S01]  /*0100*/  IMAD.MOV.U32 R13, RZ, RZ, RZ ;  /* 0x000000ffff0d7224 */ /* 0x000fe200078e00ff */
[----:B------:R-:W1:Y:S01]  /*0110*/  LDCU.64 UR14, c[0x0][0x358] ;  /* 0x00006b00ff0e77ac */ /* 0x000e620008000a00 */
[----:B------:R-:W-:-:S04]  /*0120*/  IMAD.WIDE.U32 R4, R0, UR10, R12 ;  /* 0x0000000a00047c25 */ /* 0x000fc8000f8e000c */
[----:B------:R-:W-:Y:S02]  /*0130*/  IMAD R3, R0, UR11, R5 ;  /* 0x0000000b00037c24 */ /* 0x000fe4000f8e0205 */
[----:B------:R-:W-:-:S03]  /*0140*/  IMAD.SHL.U32 R2, R4, 0x4, RZ ;  /* 0x0000000404027824 */ /* 0x000fc600078e00ff */
[----:B------:R-:W-:Y:S02]  /*0150*/  SHF.L.U64.HI R3, R4, 0x2, R3 ;  /* 0x0000000204037819 */ /* 0x000fe40000010203 */
[----:B0-----:R-:W-:-:S04]  /*0160*/  IADD3 R6, P0, PT, R2, UR12, RZ ;  /* 0x0000000c02067c10 */ /* 0x001fc8000ff1e0ff */
[----:B------:R-:W-:-:S05]  /*0170*/  IADD3.X R7, PT, PT, R3, UR13, RZ, P0, !PT ;  /* 0x0000000d03077c10 */ /* 0x000fca00087fe4ff */
[----:B-1----:R0:W2:Y:S01]  /*0180*/  LDG.E R10, desc[UR14][R6.64] ;  /* 0x0000000e060a7981 */ /* 0x0020a2000c1e1900 */
[----:B------:R-:W-:Y:S01]  /*0190*/  IADD3 R31, P0, PT, R0, -0x2, RZ ;  /* 0xfffffffe001f7810 */ /* 0x000fe20007f1e0ff */
[----:B------:R-:W-:Y:S01]  /*01a0*/  UIADD3 UR4, UPT, UPT, UR5, 0x1c, URZ ;  /* 0x0000001c05047890 */ /* 0x000fe2000fffe0ff */
[C---:B------:R-:W-:Y:S01]  /*01b0*/  IADD3 R14, P1, PT, R12.reuse, -0x2, RZ ;  /* 0xfffffffe0c0e7810 */ /* 0x040fe20007f3e0ff */
[----:B------:R-:W1:Y:S01]  /*01c0*/  S2R R9, SR_CgaCtaId ;  /* 0x0000000000097919 */ /* 0x000e620000008800 */
[----:B------:R-:W-:Y:S01]  /*01d0*/  IADD3 R16, P2, PT, R12, -0x1, RZ ;  /* 0xffffffff0c107810 */ /* 0x000fe20007f5e0ff */
[----:B------:R-:W-:Y:S01]  /*01e0*/  IMAD.X R4, RZ, RZ, RZ, P0 ;  /* 0x000000ffff047224 */ /* 0x000fe200000e06ff */
[-C--:B------:R-:W-:Y:S01]  /*01f0*/  LOP3.LUT R20, R14, R31.reuse, RZ, 0xfc, !PT ;  /* 0x0000001f0e147212 */ /* 0x080fe200078efcff */
[----:B------:R-:W-:Y:S01]  /*0200*/  IMAD.X R21, RZ, RZ, RZ, P1 ;  /* 0x000000ffff157224 */ /* 0x000fe200008e06ff */
[----:B------:R-:W-:Y:S01]  /*0210*/  MOV R8, 0x400 ;  /* 0x0000040000087802 */ /* 0x000fe20000000f00 */
[----:B------:R-:W-:Y:S01]  /*0220*/  IMAD.X R5, RZ, RZ, RZ, P2 ;  /* 0x000000ffff057224 */ /* 0x000fe200010e06ff */
[----:B------:R-:W-:Y:S01]  /*0230*/  LOP3.LUT R19, R16, R31, RZ, 0xfc, !PT ;  /* 0x0000001f10137212 */ /* 0x000fe200078efcff */
[----:B------:R-:W-:Y:S01]  /*0240*/  UIADD3 UR7, UPT, UPT, UR6, 0x1c, URZ ;  /* 0x0000001c06077890 */ /* 0x000fe2000fffe0ff */
[-C--:B0-----:R-:W-:Y:S01]  /*0250*/  LOP3.LUT R7, R21, R4.reuse, RZ, 0xfc, !PT ;  /* 0x0000000415077212 */ /* 0x081fe200078efcff */
[----:B------:R-:W-:Y:S01]  /*0260*/  BSSY.RECONVERGENT B0, `(.L_x_0) ;  /* 0x0000031000007945 */ /* 0x000fe20003800200 */
[----:B------:R-:W-:Y:S01]  /*0270*/  LOP3.LUT R6, R5, R4, RZ, 0xfc, !PT ;  /* 0x0000000405067212 */ /* 0x000fe200078efcff */
[----:B------:R-:W-:Y:S01]  /*0280*/  IMAD.MOV.U32 R32, RZ, RZ, RZ ;  /* 0x000000ffff207224 */ /* 0x000fe200078e00ff */
[----:B------:R-:W-:-:S02]  /*0290*/  SHF.R.U64 R20, R20, 0x1f, R7 ;  /* 0x0000001f14147819 */ /* 0x000fc40000001207 */
[----:B------:R-:W-:Y:S02]  /*02a0*/  ISETP.GE.AND P3, PT, R14, UR10, PT ;  /* 0x0000000a0e007c0c */ /* 0x000fe4000bf66270 */
[----:B------:R-:W-:Y:S02]  /*02b0*/  LOP3.LUT R20, R20, 0x1, RZ, 0xc0, !PT ;  /* 0x0000000114147812 */ /* 0x000fe400078ec0ff */
[----:B------:R-:W-:Y:S02]  /*02c0*/  SHF.R.U64 R19, R19, 0x1f, R6 ;  /* 0x0000001f13137819 */ /* 0x000fe40000001206 */
[----:B------:R-:W-:Y:S02]  /*02d0*/  ISETP.EQ.U32.AND P1, PT, R20, 0x1, PT ;  /* 0x000000011400780c */ /* 0x000fe40003f22070 */
[----:B------:R-:W-:Y:S02]  /*02e0*/  ISETP.GE.AND P6, PT, R16, UR10, PT ;  /* 0x0000000a10007c0c */ /* 0x000fe4000bfc6270 */
[----:B------:R-:W-:-:S02]  /*02f0*/  ISETP.EQ.U32.OR.EX P1, PT, RZ, RZ, P3, P1 ;  /* 0x000000ffff00720c */ /* 0x000fc40001f22510 */
[----:B------:R-:W-:Y:S02]  /*0300*/  LOP3.LUT R19, R19, 0x1, RZ, 0xc0, !PT ;  /* 0x0000000113137812 */ /* 0x000fe400078ec0ff */
[----:B------:R-:W-:Y:S02]  /*0310*/  ISETP.LT.AND P2, PT, R12, UR7, PT ;  /* 0x000000070c007c0c */ /* 0x000fe4000bf41270 */
[----:B------:R-:W-:Y:S02]  /*0320*/  ISETP.EQ.U32.AND P0, PT, R19, 0x1, PT ;  /* 0x000000011300780c */ /* 0x000fe40003f02070 */
[----:B-1----:R-:W-:Y:S01]  /*0330*/  LEA R8, R9, R8, 0x18 ;  /* 0x0000000809087211 */ /* 0x002fe200078ec0ff */
[C---:B------:R-:W-:Y:S01]  /*0340*/  IMAD R9, R11.reuse, 0x1c, R18 ;  /* 0x0000001c0b097824 */ /* 0x040fe200078e0212 */
[----:B------:R-:W-:Y:S02]  /*0350*/  ISETP.EQ.U32.OR.EX P0, PT, RZ, RZ, P6, P0 ;  /* 0x000000ffff00720c */ /* 0x000fe40003702500 */
[----:B------:R-:W-:Y:S01]  /*0360*/  SHF.R.S32.HI R21, RZ, 0x1f, R31 ;  /* 0x0000001fff157819 */ /* 0x000fe2000001141f */
[----:B------:R-:W-:-:S02]  /*0370*/  IMAD R7, R11, 0x70, R8 ;  /* 0x000000700b077824 */ /* 0x000fc400078e0208 */
[----:B------:R-:W-:Y:S01]  /*0380*/  IMAD.U32 R6, R9, 0x4, R8 ;  /* 0x0000000409067824 */ /* 0x000fe200078e0008 */
[----:B------:R-:W-:Y:S01]  /*0390*/  P2R R9, PR, RZ, 0x40 ;  /* 0x00000040ff097803 */ /* 0x000fe20000000000 */
[----:B------:R-:W-:Y:S02]  /*03a0*/  VIADD R8, R0, 0xfffffffe ;  /* 0xfffffffe00087836 */ /* 0x000fe40000000000 */
[----:B------:R-:W-:Y:S01]  /*03b0*/  IMAD R11, R18, 0x4, R7 ;  /* 0x00000004120b7824 */ /* 0x000fe200078e0207 */
[----:B------:R-:W-:Y:S02]  /*03c0*/  IADD3 R18, P4, PT, R12, 0x1, RZ ;  /* 0x000000010c127810 */ /* 0x000fe40007f9e0ff */
[C---:B------:R-:W-:Y:S02]  /*03d0*/  ISETP.GE.OR P1, PT, R8.reuse, UR8, P1 ;  /* 0x0000000808007c0c */ /* 0x040fe40008f26670 */
[----:B------:R-:W-:Y:S01]  /*03e0*/  P2R R7, PR, RZ, 0x8 ;  /* 0x00000008ff077803 */ /* 0x000fe20000000000 */
[----:B------:R-:W-:Y:S01]  /*03f0*/  IMAD.X R9, RZ, RZ, 0x1, P4 ;  /* 0x00000001ff097424 */ /* 0x000fe200020e06ff */
[----:B------:R-:W-:-:S02]  /*0400*/  ISETP.LT.AND P4, PT, R8, UR4, PT ;  /* 0x0000000408007c0c */ /* 0x000fc4000bf81270 */
[----:B------:R-:W-:Y:S02]  /*0410*/  ISETP.LT.AND P3, PT, R16, UR7, PT ;  /* 0x0000000710007c0c */ /* 0x000fe4000bf61270 */
[----:B------:R-:W-:Y:S01]  /*0420*/  ISETP.GE.AND P4, PT, R8, UR5, P4 ;  /* 0x0000000508007c0c */ /* 0x000fe2000a786270 */
[----:B--2---:R0:W-:Y:S01]  /*0430*/  STS [R11], R10 ;  /* 0x0000000a0b007388 */ /* 0x0041e20000000800 */
[----:B------:R-:W-:Y:S06]  /*0440*/  BAR.SYNC.DEFER_BLOCKING 0x0 ;  /* 0x0000000000007b1d */ /* 0x000fec0000010000 */
[----:B------:R-:W-:Y:S05]  /*0450*/  @P1 BRA `(.L_x_1) ;  /* 0x0000000000441947 */ /* 0x000fea0003800000 */
[----:B------:R-:W-:-:S04]  /*0460*/  ISETP.LT.AND P1, PT, R14, UR7, PT ;  /* 0x000000070e007c0c */ /* 0x000fc8000bf21270 */
[----:B------:R-:W-:-:S04]  /*0470*/  ISETP.GE.AND P1, PT, R14, UR6, P1 ;  /* 0x000000060e007c0c */ /* 0x000fc80008f26270 */
[----:B------:R-:W-:-:S13]  /*0480*/  PLOP3.LUT P1, PT, P1, P4, PT, 0x80, 0x8 ;  /* 0x000000000008781c */ /* 0x000fda0000f29070 */
[----:B------:R-:W1:Y:S01]  /*0490*/  @P1 LDS R32, [R6+-0xe8] ;  /* 0xffff180006201984 */ /* 0x000e620000000800 */
[----:B0-----:R-:W1:Y:S02]  /*04a0*/  @P1 LDC R11, c[0x3][RZ] ;  /* 0x00c00000ff0b1b82 */ /* 0x001e640000000800 */
[----:B-1----:R-:W-:Y:S01]  /*04b0*/  @P1 FFMA R32, R32, R11, RZ ;  /* 0x0000000b20201223 */ /* 0x002fe200000000ff */
[----:B------:R-:W-:Y:S06]  /*04c0*/  @P1 BRA `(.L_x_1) ;  /* 0x0000000000281947 */ /* 0x000fec0003800000 */
[----:B------:R-:W-:Y:S01]  /*04d0*/  SHF.R.S32.HI R15, RZ, 0x1f, R14 ;  /* 0x0000001fff0f7819 */ /* 0x000fe2000001140e */
[----:B------:R-:W-:Y:S01]  /*04e0*/  IMAD R10, R21, UR10, RZ ;  /* 0x0000000a150a7c24 */ /* 0x000fe2000f8e02ff */
[----:B------:R-:W0:Y:S03]  /*04f0*/  LDCU UR4, c[0x3][URZ] ;  /* 0x00c00000ff0477ac */ /* 0x000e260008000800 */
[C---:B------:R-:W-:Y:S02]  /*0500*/  IMAD R23, R31.reuse, UR11, R10 ;  /* 0x0000000b1f177c24 */ /* 0x040fe4000f8e020a */
[----:B------:R-:W-:-:S04]  /*0510*/  IMAD.WIDE.U32 R10, R31, UR10, R14 ;  /* 0x0000000a1f0a7c25 */ /* 0x000fc8000f8e000e */
[----:B------:R-:W-:Y:S01]  /*0520*/  IMAD.IADD R11, R11, 0x1, R23 ;  /* 0x000000010b0b7824 */ /* 0x000fe200078e0217 */
[----:B------:R-:W-:-:S04]  /*0530*/  LEA R22, P1, R10, UR12, 0x2 ;  /* 0x0000000c0a167c11 */ /* 0x000fc8000f8210ff */
[----:B------:R-:W-:-:S05]  /*0540*/  LEA.HI.X R23, R10, UR13, R11, 0x2, P1 ;  /* 0x0000000d0a177c11 */ /* 0x000fca00088f140b */
[----:B------:R-:W0:Y:S02]  /*0550*/  LDG.E R32, desc[UR14][R22.64] ;  /* 0x0000000e16207981 */ /* 0x000e24000c1e1900 */
[----:B0-----:R-:W-:-:S07]  /*0560*/  FFMA R32, R32, UR4, RZ ;  /* 0x0000000420207c23 */ /* 0x001fce00080000ff */
.L_x_1:
[----:B------:R-:W-:Y:S05]  /*0570*/  BSYNC.RECONVERGENT B0 ;  /* 0x0000000000007941 */ /* 0x000fea0003800200 */
.L_x_0:
[----:B------:R-:W-:Y:S01]  /*0580*/  ISETP.GE.OR P0, PT, R8, UR8, P0 ;  /* 0x0000000808007c0c */ /* 0x000fe20008706670 */
[----:B------:R-:W-:Y:S01]  /*0590*/  BSSY.RECONVERGENT B0, `(.L_x_2) ;  /* 0x0000017000007945 */ /* 0x000fe20003800200 */
[----:B------:R-:W-:Y:S02]  /*05a0*/  IADD3 R20, P1, PT, R12, 0x2, RZ ;  /* 0x000000020c147810 */ /* 0x000fe40007f3e0ff */
[----:B------:R-:W-:Y:S02]  /*05b0*/  ISETP.GE.AND P3, PT, R16, UR6, P3 ;  /* 0x0000000610007c0c */ /* 0x000fe40009f66270 */
[----:B------:R-:W-:Y:S01]  /*05c0*/  ISETP.GE.AND P2, PT, R12, UR6, P2 ;  /* 0x000000060c007c0c */ /* 0x000fe20009746270 */
[----:B0-----:R-:W-:Y:S01]  /*05d0*/  IMAD.X R11, RZ, RZ, 0x1, P1 ;  /* 0x00000001ff0b7424 */ /* 0x001fe200008e06ff */
[----:B------:R-:W-:-:S05]  /*05e0*/  SHF.R.S32.HI R23, RZ, 0x1f, R12 ;  /* 0x0000001fff177819 */ /* 0x000fca000001140c */
[----:B------:R-:W-:Y:S06]  /*05f0*/  @P0 BRA `(.L_x_3) ;  /* 0x0000000000400947 */ /* 0x000fec0003800000 */
[----:B------:R-:W-:-:S13]  /*0600*/  PLOP3.LUT P0, PT, P3, P4, PT, 0x80, 0x8 ;  /* 0x000000000008781c */ /* 0x000fda0001f09070 */
[----:B------:R-:W-:Y:S05]  /*0610*/  @P0 BRA `(.L_x_4) ;  /* 0x00000000002c0947 */ /* 0x000fea0003800000 */
[----:B------:R-:W-:Y:S01]  /*0620*/  SHF.R.S32.HI R17, RZ, 0x1f, R16 ;  /* 0x0000001fff117819 */ /* 0x000fe20000011410 */
[----:B------:R-:W-:Y:S01]  /*0630*/  IMAD R10, R21, UR10, RZ ;  /* 0x0000000a150a7c24 */ /* 0x000fe2000f8e02ff */
[----:B------:R-:W0:Y:S03]  /*0640*/  LDCU UR4, c[0x3][0x4] ;  /* 0x00c00080ff0477ac */ /* 0x000e260008000800 */
[C---:B------:R-:W-:Y:S02]  /*0650*/  IMAD R25, R31.reuse, UR11, R10 ;  /* 0x0000000b1f197c24 */ /* 0x040fe4000f8e020a */
[----:B------:R-:W-:-:S04]  /*0660*/  IMAD.WIDE.U32 R26, R31, UR10, R16 ;  /* 0x0000000a1f1a7c25 */ /* 0x000fc8000f8e0010 */
[----:B------:R-:W-:Y:S01]  /*0670*/  IMAD.IADD R25, R25, 0x1, R27 ;  /* 0x0000000119197824 */ /* 0x000fe200078e021b */
[----:B------:R-:W-:-:S04]  /*0680*/  LEA R24, P0, R26, UR12, 0x2 ;  /* 0x0000000c1a187c11 */ /* 0x000fc8000f8010ff */
[----:B------:R-:W-:-:S06]  /*0690*/  LEA.HI.X R25, R26, UR13, R25, 0x2, P0 ;  /* 0x0000000d1a197c11 */ /* 0x000fcc00080f1419 */
[----:B------:R-:W0:Y:S02]  /*06a0*/  LDG.E R25, desc[UR14][R24.64] ;  /* 0x0000000e18197981 */ /* 0x000e24000c1e1900 */
[----:B0-----:R-:W-:Y:S01]  /*06b0*/  FFMA R32, R25, UR4, R32 ;  /* 0x0000000419207c23 */ /* 0x001fe20008000020 */
[----:B------:R-:W-:Y:S06]  /*06c0*/  BRA `(.L_x_3) ;  /* 0x00000000000c7947 */ /* 0x000fec0003800000 */
.L_x_4:
[----:B------:R-:W0:Y:S01]  /*06d0*/  LDS R25, [R6+-0xe4] ;  /* 0xffff1c0006197984 */ /* 0x000e220000000800 */
[----:B------:R-:W0:Y:S02]  /*06e0*/  LDCU UR4, c[0x3][0x4] ;  /* 0x00c00080ff0477ac */ /* 0x000e240008000800 */
[----:B0-----:R-:W-:-:S07]  /*06f0*/  FFMA R32, R25, UR4, R32 ;  /* 0x0000000419207c23 */ /* 0x001fce0008000020 */
.L_x_3:
[----:B------:R-:W-:Y:S05]  /*0700*/  BSYNC.RECONVERGENT B0 ;  /* 0x0000000000007941 */ /* 0x000fea0003800200 */
.L_x_2:
[----:B------:R-:W-:Y:S01]  /*0710*/  LOP3.LUT R25, R31, R12, RZ, 0xfc, !PT ;  /* 0x0000000c1f197212 */ /* 0x000fe200078efcff */
[----:B------:R-:W-:Y:S01]  /*0720*/  BSSY.RECONVERGENT B0, `(.L_x_5) ;  /* 0x0000019000007945 */ /* 0x000fe20003800200 */
[----:B------:R-:W-:Y:S02]  /*0730*/  ISETP.GE.AND P1, PT, R12, UR10, PT ;  /* 0x0000000a0c007c0c */ /* 0x000fe4000bf26270 */
[----:B------:R-:W-:-:S04]  /*0740*/  SHF.R.U64 R10, R25, 0x1f, R4 ;  /* 0x0000001f190a7819 */ /* 0x000fc80000001204 */
[----:B------:R-:W-:-:S04]  /*0750*/  LOP3.LUT R10, R10, 0x1, RZ, 0xc0, !PT ;  /* 0x000000010a0a7812 */ /* 0x000fc800078ec0ff */
[----:B------:R-:W-:Y:S02]  /*0760*/  ISETP.EQ.U32.AND P0, PT, R10, 0x1, PT ;  /* 0x000000010a00780c */ /* 0x000fe40003f02070 */
[----:B------:R-:W-:Y:S02]  /*0770*/  P2R R10, PR, RZ, 0x2 ;  /* 0x00000002ff0a7803 */ /* 0x000fe40000000000 */
[----:B------:R-:W-:-:S04]  /*0780*/  ISETP.EQ.U32.OR.EX P0, PT, RZ, RZ, P1, P0 ;  /* 0x000000ffff00720c */ /* 0x000fc80000f02500 */
[----:B------:R-:W-:-:S13]  /*0790*/  ISETP.GE.OR P0, PT, R8, UR8, P0 ;  /* 0x0000000808007c0c */ /* 0x000fda0008706670 */
[----:B------:R-:W-:Y:S05]  /*07a0*/  @P0 BRA `(.L_x_6) ;  /* 0x0000000000400947 */ /* 0x000fea0003800000 */
[----:B------:R-:W-:-:S13]  /*07b0*/  PLOP3.LUT P0, PT, P2, P4, PT, 0x80, 0x8 ;  /* 0x000000000008781c */ /* 0x000fda0001709070 */
[----:B------:R-:W-:Y:S05]  /*07c0*/  @P0 BRA `(.L_x_7) ;  /* 0x00000000002c0947 */ /* 0x000fea0003800000 */
[----:B------:R-:W-:Y:S01]  /*07d0*/  IMAD R24, R21, UR10, RZ ;  /* 0x0000000a15187c24 */ /* 0x000fe2000f8e02ff */
[----:B------:R-:W0:Y:S01]  /*07e0*/  LDCU UR4, c[0x3][0x8] ;  /* 0x00c00100ff0477ac */ /* 0x000e220008000800 */
[----:B------:R-:W-:Y:S02]  /*07f0*/  IMAD.MOV.U32 R22, RZ, RZ, R12 ;  /* 0x000000ffff167224 */ /* 0x000fe400078e000c */
        /* <DEDUP_REMOVED lines=8> */
.L_x_7:
[----:B------:R-:W0:Y:S01]  /*0880*/  LDS R25, [R6+-0xe0] ;  /* 0xffff200006197984 */ /* 0x000e220000000800 */
[----:B------:R-:W0:Y:S02]  /*0890*/  LDCU UR4, c[0x3][0x8] ;  /* 0x00c00100ff0477ac */ /* 0x000e240008000800 */
[----:B0-----:R-:W-:-:S07]  /*08a0*/  FFMA R32, R25, UR4, R32 ;  /* 0x0000000419207c23 */ /* 0x001fce0008000020 */
.L_x_6:
[----:B------:R-:W-:Y:S05]  /*08b0*/  BSYNC.RECONVERGENT B0 ;  /* 0x0000000000007941 */ /* 0x000fea0003800200 */
.L_x_5:
[C---:B------:R-:W-:Y:S01]  /*08c0*/  LOP3.LUT R24, R18.reuse, R31, RZ, 0xfc, !PT ;  /* 0x0000001f12187212 */ /* 0x040fe200078efcff */
[----:B------:R-:W-:Y:S01]  /*08d0*/  BSSY.RECONVERGENT B0, `(.L_x_8) ;  /* 0x000001a000007945 */ /* 0x000fe20003800200 */
[----:B------:R-:W-:Y:S02]  /*08e0*/  LOP3.LUT R25, R9, R4, RZ, 0xfc, !PT ;  /* 0x0000000409197212 */ /* 0x000fe400078efcff */
[----:B------:R-:W-:Y:S02]  /*08f0*/  ISETP.GE.AND P1, PT, R18, UR10, PT ;  /* 0x0000000a12007c0c */ /* 0x000fe4000bf26270 */
[----:B------:R-:W-:-:S04]  /*0900*/  SHF.R.U64 R24, R24, 0x1f, R25 ;  /* 0x0000001f18187819 */ /* 0x000fc80000001219 */
[----:B------:R-:W-:-:S04]  /*0910*/  LOP3.LUT R24, R24, 0x1, RZ, 0xc0, !PT ;  /* 0x0000000118187812 */ /* 0x000fc800078ec0ff */
[----:B------:R-:W-:-:S04]  /*0920*/  ISETP.EQ.U32.AND P0, PT, R24, 0x1, PT ;  /* 0x000000011800780c */ /* 0x000fc80003f02070 */
[----:B------:R-:W-:-:S04]  /*0930*/  ISETP.EQ.U32.OR.EX P0, PT, RZ, RZ, P1, P0 ;  /* 0x000000ffff00720c */ /* 0x000fc80000f02500 */
[----:B------:R-:W-:-:S13]  /*0940*/  ISETP.GE.OR P0, PT, R8, UR8, P0 ;  /* 0x0000000808007c0c */ /* 0x000fda0008706670 */
[----:B------:R-:W-:Y:S05]  /*0950*/  @P0 BRA `(.L_x_9) ;  /* 0x0000000000440947 */ /* 0x000fea0003800000 */
[----:B------:R-:W-:-:S04]  /*0960*/  ISETP.LT.AND P0, PT, R18, UR7, PT ;  /* 0x0000000712007c0c */ /* 0x000fc8000bf01270 */
[----:B------:R-:W-:-:S13]  /*0970*/  ISETP.GE.AND P0, PT, R18, UR6, P0 ;  /* 0x0000000612007c0c */ /* 0x000fda0008706270 */
[----:B------:R-:W-:Y:S05]  /*0980*/  @P4 BRA P0, `(.L_x_10) ;  /* 0x00000000002c4947 */ /* 0x000fea0000000000 */
        /* <DEDUP_REMOVED lines=11> */
.L_x_10:
[----:B------:R-:W0:Y:S01]  /*0a40*/  LDS R25, [R6+-0xdc] ;  /* 0xffff240006197984 */ /* 0x000e220000000800 */
[----:B------:R-:W0:Y:S02]  /*0a50*/  LDCU UR4, c[0x3][0xc] ;  /* 0x00c00180ff0477ac */ /* 0x000e240008000800 */
[----:B0-----:R-:W-:-:S07]  /*0a60*/  FFMA R32, R25, UR4, R32 ;  /* 0x0000000419207c23 */ /* 0x001fce0008000020 */
.L_x_9:
[----:B------:R-:W-:Y:S05]  /*0a70*/  BSYNC.RECONVERGENT B0 ;  /* 0x0000000000007941 */ /* 0x000fea0003800200 */
.L_x_8:
        /* <DEDUP_REMOVED lines=13> */
[----:B------:R-:W-:Y:S01]  /*0b50*/  IMAD R8, R21, UR10, RZ ;  /* 0x0000000a15087c24 */ /* 0x000fe2000f8e02ff */
[----:B------:R-:W-:Y:S01]  /*0b60*/  SHF.R.S32.HI R21, RZ, 0x1f, R20 ;  /* 0x0000001fff157819 */ /* 0x000fe20000011414 */
[----:B------:R-:W0:Y:S02]  /*0b70*/  LDCU UR4, c[0x3][0x10] ;  /* 0x00c00200ff0477ac */ /* 0x000e240008000800 */
        /* <DEDUP_REMOVED lines=8> */
.L_x_13:
[----:B------:R-:W0:Y:S01]  /*0c00*/  LDS R25, [R6+-0xd8] ;  /* 0xffff280006197984 */ /* 0x000e220000000800 */
[----:B------:R-:W0:Y:S02]  /*0c10*/  LDCU UR4, c[0x3][0x10] ;  /* 0x00c00200ff0477ac */ /* 0x000e240008000800 */
[----:B0-----:R-:W-:-:S07]  /*0c20*/  FFMA R32, R25, UR4, R32 ;  /* 0x0000000419207c23 */ /* 0x001fce0008000020 */
.L_x_12:
[----:B------:R-:W-:Y:S05]  /*0c30*/  BSYNC.RECONVERGENT B0 ;  /* 0x0000000000007941 */ /* 0x000fea0003800200 */
.L_x_11:
[----:B------:R-:W-:Y:S01]  /*0c40*/  IADD3 RZ, P4, PT, R12, -0x2, RZ ;  /* 0xfffffffe0cff7810 */ /* 0x000fe20007f9e0ff */
[----:B------:R-:W-:Y:S01]  /*0c50*/  UIADD3 UR4, UPT, UPT, UR5, 0x1c, URZ ;  /* 0x0000001c05047890 */ /* 0x000fe2000fffe0ff */
[----:B------:R-:W-:Y:S01]  /*0c60*/  ISETP.NE.AND P5, PT, R7, RZ, PT ;  /* 0x000000ff0700720c */ /* 0x000fe20003fa5270 */
[----:B------:R-:W-:Y:S02]  /*0c70*/  BSSY.RECONVERGENT B0, `(.L_x_14) ;  /* 0x0000024000007945 */ /* 0x000fe40003800200 */
[----:B------:R-:W-:Y:S01]  /*0c80*/  IMAD.X R25, RZ, RZ, RZ, P4 ;  /* 0x000000ffff197224 */ /* 0x000fe200020e06ff */
[----:B------:R-:W-:-:S04]  /*0c90*/  IADD3 R29, P4, PT, R31, 0x1, RZ ;  /* 0x000000011f1d7810 */ /* 0x000fc80007f9e0ff */
[----:B------:R-:W-:Y:S01]  /*0ca0*/  LOP3.LUT R8, R14, R29, RZ, 0xfc, !PT ;  /* 0x0000001d0e087212 */ /* 0x000fe200078efcff */
[----:B------:R-:W-:Y:S01]  /*0cb0*/  IMAD.X R28, RZ, RZ, R4, P4 ;  /* 0x000000ffff1c7224 */ /* 0x000fe200020e0604 */
[----:B------:R-:W-:-:S04]  /*0cc0*/  IADD3 RZ, P4, PT, RZ, RZ, RZ ;  /* 0x000000ffffff7210 */ /* 0x000fc80007f9e0ff */
[----:B------:R-:W-:Y:S02]  /*0cd0*/  LOP3.LUT R25, R25, R28, RZ, 0xfc, !PT ;  /* 0x0000001c19197212 */ /* 0x000fe400078efcff */
[----:B------:R-:W-:Y:S01]  /*0ce0*/  IADD3.X R30, PT, PT, R31, 0x1, RZ, P4, !PT ;  /* 0x000000011f1e7810 */ /* 0x000fe200027fe4ff */
[----:B------:R-:W-:Y:S01]  /*0cf0*/  VIADD R31, R0, 0xffffffff ;  /* 0xffffffff001f7836 */ /* 0x000fe20000000000 */
[----:B------:R-:W-:-:S04]  /*0d00*/  SHF.R.U64 R8, R8, 0x1f, R25 ;  /* 0x0000001f08087819 */ /* 0x000fc80000001219 */
[----:B------:R-:W-:-:S04]  /*0d10*/  LOP3.LUT R8, R8, 0x1, RZ, 0xc0, !PT ;  /* 0x0000000108087812 */ /* 0x000fc800078ec0ff */
[----:B------:R-:W-:Y:S02]  /*0d20*/  ISETP.EQ.U32.AND P4, PT, R8, 0x1, PT ;  /* 0x000000010800780c */ /* 0x000fe40003f82070 */
[----:B------:R-:W-:Y:S02]  /*0d30*/  SHF.R.S32.HI R8, RZ, 0x1f, R30 ;  /* 0x0000001fff087819 */ /* 0x000fe4000001141e */
[----:B------:R-:W-:-:S04]  /*0d40*/  ISETP.EQ.U32.OR.EX P4, PT, RZ, RZ, P5, P4 ;  /* 0x000000ffff00720c */ /* 0x000fc80002f82540 */
[C---:B------:R-:W-:Y:S02]  /*0d50*/  ISETP.GE.OR P5, PT, R31.reuse, UR8, P4 ;  /* 0x000000081f007c0c */ /* 0x040fe4000a7a6670 */
[----:B------:R-:W-:-:S04]  /*0d60*/  ISETP.LT.AND P4, PT, R31, UR4, PT ;  /* 0x000000041f007c0c */ /* 0x000fc8000bf81270 */
[----:B------:R-:W-:-:S07]  /*0d70*/  ISETP.GE.AND P4, PT, R31, UR5, P4 ;  /* 0x000000051f007c0c */ /* 0x000fce000a786270 */
[----:B------:R-:W-:Y:S06]  /*0d80*/  @P5 BRA `(.L_x_15) ;  /* 0x0000000000485947 */ /* 0x000fec0003800000 */
[----:B------:R-:W-:-:S04]  /*0d90*/  ISETP.LT.AND P5, PT, R14, UR7, PT ;  /* 0x000000070e007c0c */ /* 0x000fc8000bfa1270 */
[----:B------:R-:W-:-:S04]  /*0da0*/  ISETP.GE.AND P5, PT, R14, UR6, P5 ;  /* 0x000000060e007c0c */ /* 0x000fc8000afa6270 */
[----:B------:R-:W-:-:S13]  /*0db0*/  PLOP3.LUT P5, PT, P5, P4, PT, 0x80, 0x8 ;  /* 0x000000000008781c */ /* 0x000fda0002fa9070 */
[----:B------:R-:W0:Y:S01]  /*0dc0*/  @P5 LDS R25, [R6+-0x78] ;  /* 0xffff880006195984 */ /* 0x000e220000000800 */
[----:B------:R-:W0:Y:S02]  /*0dd0*/  @P5 LDC R24, c[0x3][0x14] ;  /* 0x00c00500ff185b82 */ /* 0x000e240000000800 */
[----:B0-----:R-:W-:Y:S01]  /*0de0*/  @P5 FFMA R32, R25, R24, R32 ;  /* 0x0000001819205223 */ /* 0x001fe20000000020 */
[----:B------:R-:W-:Y:S06]  /*0df0*/  @P5 BRA `(.L_x_15) ;  /* 0x00000000002c5947 */ /* 0x000fec0003800000 */
[--C-:B------:R-:W-:Y:S01]  /*0e00*/  SHF.R.S32.HI R27, RZ, 0x1f, R14.reuse ;  /* 0x0000001fff1b7819 */ /* 0x100fe2000001140e */
        /* <DEDUP_REMOVED lines=9> */
[----:B0-----:R-:W-:-:S07]  /*0ea0*/  FFMA R32, R25, UR4, R32 ;  /* 0x0000000419207c23 */ /* 0x001fce0008000020 */
.L_x_15:
[----:B------:R-:W-:Y:S05]  /*0eb0*/  BSYNC.RECONVERGENT B0 ;  /* 0x0000000000007941 */ /* 0x000fea0003800200 */
.L_x_14:
[----:B------:R-:W-:Y:S01]  /*0ec0*/  LOP3.LUT R24, R16, R29, RZ, 0xfc, !PT ;  /* 0x0000001d10187212 */ /* 0x000fe200078efcff */
[----:B------:R-:W-:Y:S01]  /*0ed0*/  BSSY.RECONVERGENT B0, `(.L_x_16) ;  /* 0x0000019000007945 */ /* 0x000fe20003800200 */
[----:B------:R-:W-:-:S04]  /*0ee0*/  LOP3.LUT R25, R5, R28, RZ, 0xfc, !PT ;  /* 0x0000001c05197212 */ /* 0x000fc800078efcff */
[----:B------:R-:W-:-:S04]  /*0ef0*/  SHF.R.U64 R24, R24, 0x1f, R25 ;  /* 0x0000001f18187819 */ /* 0x000fc80000001219 */
[----:B------:R-:W-:-:S04]  /*0f00*/  LOP3.LUT R24, R24, 0x1, RZ, 0xc0, !PT ;  /* 0x0000000118187812 */ /* 0x000fc800078ec0ff */
[----:B------:R-:W-:-:S04]  /*0f10*/  ISETP.EQ.U32.AND P5, PT, R24, 0x1, PT ;  /* 0x000000011800780c */ /* 0x000fc80003fa2070 */
[----:B------:R-:W-:-:S04]  /*0f20*/  ISETP.EQ.U32.OR.EX P5, PT, RZ, RZ, P6, P5 ;  /* 0x000000ffff00720c */ /* 0x000fc800037a2550 */
[----:B------:R-:W-:-:S13]  /*0f30*/  ISETP.GE.OR P5, PT, R31, UR8, P5 ;  /* 0x000000081f007c0c */ /* 0x000fda000afa6670 */
[----:B------:R-:W-:Y:S05]  /*0f40*/  @P5 BRA `(.L_x_17) ;  /* 0x0000000000445947 */ /* 0x000fea0003800000 */
[----:B------:R-:W-:-:S13]  /*0f50*/  PLOP3.LUT P5, PT, P3, P4, PT, 0x80, 0x8 ;  /* 0x000000000008781c */ /* 0x000fda0001fa9070 */
[----:B------:R-:W-:Y:S05]  /*0f60*/  @P5 BRA `(.L_x_18) ;  /* 0x0000000000305947 */ /* 0x000fea0003800000 */
        /* <DEDUP_REMOVED lines=12> */
.L_x_18:
[----:B------:R-:W0:Y:S01]  /*1030*/  LDS R25, [R6+-0x74] ;  /* 0xffff8c0006197984 */ /* 0x000e220000000800 */
[----:B------:R-:W0:Y:S02]  /*1040*/  LDCU UR4, c[0x3][0x18] ;  /* 0x00c00300ff0477ac */ /* 0x000e240008000800 */
[----:B0-----:R-:W-:-:S07]  /*1050*/  FFMA R32, R25, UR4, R32 ;  /* 0x0000000419207c23 */ /* 0x001fce0008000020 */
.L_x_17:
[----:B------:R-:W-:Y:S05]  /*1060*/  BSYNC.RECONVERGENT B0 ;  /* 0x0000000000007941 */ /* 0x000fea0003800200 */
.L_x_16:
[----:B------:R-:W-:Y:S01]  /*1070*/  LOP3.LUT R25, R29, R12, RZ, 0xfc, !PT ;  /* 0x0000000c1d197212 */ /* 0x000fe200078efcff */
[----:B------:R-:W-:Y:S01]  /*1080*/  BSSY.RECONVERGENT B0, `(.L_x_19) ;  /* 0x000001b000007945 */ /* 0x000fe20003800200 */
[----:B------:R-:W-:Y:S02]  /*1090*/  P2R R26, PR, RZ, 0x1 ;  /* 0x00000001ff1a7803 */ /* 0x000fe40000000000 */
[----:B------:R-:W-:Y:S02]  /*10a0*/  SHF.R.U64 R24, R25, 0x1f, R28 ;  /* 0x0000001f19187819 */ /* 0x000fe4000000121c */
[----:B------:R-:W-:Y:S02]  /*10b0*/  ISETP.NE.AND P0, PT, R10, RZ, PT ;  /* 0x000000ff0a00720c */ /* 0x000fe40003f05270 */
[----:B------:R-:W-:-:S04]  /*10c0*/  LOP3.LUT R24, R24, 0x1, RZ, 0xc0, !PT ;  /* 0x0000000118187812 */ /* 0x000fc800078ec0ff */
[----:B------:R-:W-:-:S04]  /*10d0*/  ISETP.EQ.U32.AND P5, PT, R24, 0x1, PT ;  /* 0x000000011800780c */ /* 0x000fc80003fa2070 */
[----:B------:R-:W-:Y:S02]  /*10e0*/  ISETP.EQ.U32.OR.EX P5, PT, RZ, RZ, P0, P5 ;  /* 0x000000ffff00720c */ /* 0x000fe400007a2550 */
[----:B------:R-:W-:Y:S02]  /*10f0*/  ISETP.NE.AND P0, PT, R26, RZ, PT ;  /* 0x000000ff1a00720c */ /* 0x000fe40003f05270 */
[----:B------:R-:W-:-:S13]  /*1100*/  ISETP.GE.OR P5, PT, R31, UR8, P5 ;  /* 0x000000081f007c0c */ /* 0x000fda000afa6670 */
[----:B------:R-:W-:Y:S05]  /*1110*/  @P5 BRA `(.L_x_20) ;  /* 0x0000000000445947 */ /* 0x000fea0003800000 */
[----:B------:R-:W-:-:S13]  /*1120*/  PLOP3.LUT P5, PT, P2, P4, PT, 0x80, 0x8 ;  /* 0x000000000008781c */ /* 0x000fda00017a9070 */
[----:B------:R-:W-:Y:S05]  /*1130*/  @P5 BRA `(.L_x_21) ;  /* 0x0000000000305947 */ /* 0x000fea0003800000 */
[----:B------:R-:W-:Y:S01]  /*1140*/  IMAD R25, R8, UR10, RZ ;  /* 0x0000000a08197c24 */ /* 0x000fe2000f8e02ff */
[----:B------:R-:W0:Y:S01]  /*1150*/  LDCU UR4, c[0x3][0x1c] ;  /* 0x00c00380ff0477ac */ /* 0x000e220008000800 */
[----:B------:R-:W-:Y:S02]  /*1160*/  IMAD.MOV.U32 R26, RZ, RZ, R12 ;  /* 0x000000ffff1a7224 */ /* 0x000fe400078e000c */
        /* <DEDUP_REMOVED lines=9> */
.L_x_21:
[----:B------:R-:W0:Y:S01]  /*1200*/  LDS R25, [R6+-0x70] ;  /* 0xffff900006197984 */ /* 0x000e220000000800 */
[----:B------:R-:W0:Y:S02]  /*1210*/  LDCU UR4, c[0x3][0x1c] ;  /* 0x00c00380ff0477ac */ /* 0x000e240008000800 */
[----:B0-----:R-:W-:-:S07]  /*1220*/  FFMA R32, R25, UR4, R32 ;  /* 0x0000000419207c23 */ /* 0x001fce0008000020 */
.L_x_20:
[----:B------:R-:W-:Y:S05]  /*1230*/  BSYNC.RECONVERGENT B0 ;  /* 0x0000000000007941 */ /* 0x000fea0003800200 */
.L_x_19:
        /* <DEDUP_REMOVED lines=24> */
.L_x_24:
[----:B------:R-:W0:Y:S01]  /*13c0*/  LDS R25, [R6+-0x6c] ;  /* 0xffff940006197984 */ /* 0x000e220000000800 */
[----:B------:R-:W0:Y:S02]  /*13d0*/  LDCU UR4, c[0x3][0x20] ;  /* 0x00c00400ff0477ac */ /* 0x000e240008000800 */
[----:B0-----:R-:W-:-:S07]  /*13e0*/  FFMA R32, R25, UR4, R32 ;  /* 0x0000000419207c23 */ /* 0x001fce0008000020 */
.L_x_23:
[----:B------:R-:W-:Y:S05]  /*13f0*/  BSYNC.RECONVERGENT B0 ;  /* 0x0000000000007941 */ /* 0x000fea0003800200 */
.L_x_22:
        /* <DEDUP_REMOVED lines=24> */
.L_x_27:
[----:B------:R-:W0:Y:S01]  /*1580*/  LDS R25, [R6+-0x68] ;  /* 0xffff980006197984 */ /* 0x000e220000000800 */
[----:B------:R-:W0:Y:S02]  /*1590*/  LDCU UR4, c[0x3][0x24] ;  /* 0x00c00480ff0477ac */ /* 0x000e240008000800 */
[----:B0-----:R-:W-:-:S07]  /*15a0*/  FFMA R32, R25, UR4, R32 ;  /* 0x0000000419207c23 */ /* 0x001fce0008000020 */
.L_x_26:
[----:B------:R-:W-:Y:S05]  /*15b0*/  BSYNC.RECONVERGENT B0 ;  /* 0x0000000000007941 */ /* 0x000fea0003800200 */
.L_x_25:
[----:B------:R-:W-:Y:S01]  /*15c0*/  IADD3 RZ, P4, PT, R12, -0x2, RZ ;  /* 0xfffffffe0cff7810 */ /* 0x000fe20007f9e0ff */
[----:B------:R-:W-:Y:S01]  /*15d0*/  VIADD R29, R0, 0xfffffffe ;  /* 0xfffffffe001d7836 */ /* 0x000fe20000000000 */
[----:B------:R-:W-:Y:S01]  /*15e0*/  UMOV UR4, URZ ;  /* 0x000000ff00047c82 */ /* 0x000fe20008000000 */
[----:B------:R-:W-:Y:S01]  /*15f0*/  ISETP.NE.AND P5, PT, R7, RZ, PT ;  /* 0x000000ff0700720c */ /* 0x000fe20003fa5270 */
[----:B------:R-:W-:Y:S01]  /*1600*/  UIADD3 UR9, UPT, UPT, UR5, 0x1c, URZ ;  /* 0x0000001c05097890 */ /* 0x000fe2000fffe0ff */
[----:B------:R-:W-:Y:S01]  /*1610*/  IMAD.X R25, RZ, RZ, RZ, P4 ;  /* 0x000000ffff197224 */ /* 0x000fe200020e06ff */
[----:B------:R-:W-:Y:S01]  /*1620*/  IADD3 R29, P4, PT, R29, 0x2, RZ ;  /* 0x000000021d1d7810 */ /* 0x000fe20007f9e0ff */
[----:B------:R-:W-:Y:S03]  /*1630*/  BSSY.RECONVERGENT B0, `(.L_x_28) ;  /* 0x0000025000007945 */ /* 0x000fe60003800200 */
[----:B------:R-:W-:Y:S01]  /*1640*/  LOP3.LUT R24, R14, R29, RZ, 0xfc, !PT ;  /* 0x0000001d0e187212 */ /* 0x000fe200078efcff */
[----:B------:R-:W-:Y:S01]  /*1650*/  IMAD.X R8, RZ, RZ, R4, P4 ;  /* 0x000000ffff087224 */ /* 0x000fe200020e0604 */
[----:B------:R-:W-:-:S02]  /*1660*/  IADD3 RZ, P4, PT, RZ, UR4, RZ ;  /* 0x00000004ffff7c10 */ /* 0x000fc4000ff9e0ff */
[----:B------:R-:W-:Y:S02]  /*1670*/  LOP3.LUT R31, R16, R29, RZ, 0xfc, !PT ;  /* 0x0000001d101f7212 */ /* 0x000fe400078efcff */
[----:B------:R-:W-:Y:S02]  /*1680*/  LOP3.LUT R25, R25, R8, RZ, 0xfc, !PT ;  /* 0x0000000819197212 */ /* 0x000fe400078efcff */
[----:B------:R-:W-:Y:S02]  /*1690*/  IADD3.X R30, PT, PT, R30, 0x1, RZ, P4, !PT ;  /* 0x000000011e1e7810 */ /* 0x000fe400027fe4ff */
[----:B------:R-:W-:Y:S02]  /*16a0*/  SHF.R.U64 R24, R24, 0x1f, R25 ;  /* 0x0000001f18187819 */ /* 0x000fe40000001219 */
[----:B------:R-:W-:Y:S02]  /*16b0*/  SHF.R.S32.HI R28, RZ, 0x1f, R30 ;  /* 0x0000001fff1c7819 */ /* 0x000fe4000001141e */
[----:B------:R-:W-:-:S04]  /*16c0*/  LOP3.LUT R24, R24, 0x1, RZ, 0xc0, !PT ;  /* 0x0000000118187812 */ /* 0x000fc800078ec0ff */
[----:B------:R-:W-:Y:S02]  /*16d0*/  ISETP.EQ.U32.AND P4, PT, R24, 0x1, PT ;  /* 0x000000011800780c */ /* 0x000fe40003f82070 */
[----:B------:R-:W-:Y:S02]  /*16e0*/  LOP3.LUT R24, R5, R8, RZ, 0xfc, !PT ;  /* 0x0000000805187212 */ /* 0x000fe400078efcff */
[----:B------:R-:W-:Y:S02]  /*16f0*/  ISETP.EQ.U32.OR.EX P4, PT, RZ, RZ, P5, P4 ;  /* 0x000000ffff00720c */ /* 0x000fe40002f82540 */
[----:B------:R-:W-:Y:S02]  /*1700*/  SHF.R.U64 R31, R31, 0x1f, R24 ;  /* 0x0000001f1f1f7819 */ /* 0x000fe40000001218 */
[C---:B------:R-:W-:Y:S02]  /*1710*/  ISETP.GE.OR P5, PT, R0.reuse, UR8, P4 ;  /* 0x0000000800007c0c */ /* 0x040fe4000a7a6670 */
[----:B------:R-:W-:-:S02]  /*1720*/  ISETP.LT.AND P4, PT, R0, UR9, PT ;  /* 0x0000000900007c0c */ /* 0x000fc4000bf81270 */
[----:B------:R-:W-:Y:S02]  /*1730*/  LOP3.LUT R31, R31, 0x1, RZ, 0xc0, !PT ;  /* 0x000000011f1f7812 */ /* 0x000fe400078ec0ff */
        /* <DEDUP_REMOVED lines=20> */
.L_x_29:
[----:B------:R-:W-:Y:S05]  /*1880*/  BSYNC.RECONVERGENT B0 ;  /* 0x0000000000007941 */ /* 0x000fea0003800200 */
.L_x_28:
[----:B------:R-:W-:Y:S01]  /*1890*/  ISETP.EQ.U32.AND P5, PT, R31, 0x1, PT ;  /* 0x000000011f00780c */ /* 0x000fe20003fa2070 */
[----:B------:R-:W-:Y:S03]  /*18a0*/  BSSY.RECONVERGENT B0, `(.L_x_30) ;  /* 0x0000015000007945 */ /* 0x000fe60003800200 */
        /* <DEDUP_REMOVED lines=17> */
.L_x_32:
[----:B------:R-:W0:Y:S01]  /*19c0*/  LDS R25, [R6+-0x4] ;  /* 0xfffffc0006197984 */ /* 0x000e220000000800 */
[----:B------:R-:W0:Y:S02]  /*19d0*/  LDCU UR4, c[0x3][0x2c] ;  /* 0x00c00580ff0477ac */ /* 0x000e240008000800 */
[----:B0-----:R-:W-:-:S07]  /*19e0*/  FFMA R32, R25, UR4, R32 ;  /* 0x0000000419207c23 */ /* 0x001fce0008000020 */
.L_x_31:
[----:B------:R-:W-:Y:S05]  /*19f0*/  BSYNC.RECONVERGENT B0 ;  /* 0x0000000000007941 */ /* 0x000fea0003800200 */
.L_x_30:
        /* <DEDUP_REMOVED lines=25> */
.L_x_35:
[----:B------:R-:W0:Y:S01]  /*1b90*/  LDS R25, [R6] ;  /* 0x0000000006197984 */ /* 0x000e220000000800 */
[----:B------:R-:W0:Y:S02]  /*1ba0*/  LDCU UR4, c[0x3][0x30] ;  /* 0x00c00600ff0477ac */ /* 0x000e240008000800 */
[----:B0-----:R-:W-:-:S07]  /*1bb0*/  FFMA R32, R25, UR4, R32 ;  /* 0x0000000419207c23 */ /* 0x001fce0008000020 */
.L_x_34:
[----:B------:R-:W-:Y:S05]  /*1bc0*/  BSYNC.RECONVERGENT B0 ;  /* 0x0000000000007941 */ /* 0x000fea0003800200 */
.L_x_33:
        /* <DEDUP_REMOVED lines=24> */
.L_x_38:
[----:B------:R-:W0:Y:S01]  /*1d50*/  LDS R25, [R6+0x4] ;  /* 0x0000040006197984 */ /* 0x000e220000000800 */
[----:B------:R-:W0:Y:S02]  /*1d60*/  LDCU UR4, c[0x3][0x34] ;  /* 0x00c00680ff0477ac */ /* 0x000e240008000800 */
[----:B0-----:R-:W-:-:S07]  /*1d70*/  FFMA R32, R25, UR4, R32 ;  /* 0x0000000419207c23 */ /* 0x001fce0008000020 */
.L_x_37:
[----:B------:R-:W-:Y:S05]  /*1d80*/  BSYNC.RECONVERGENT B0 ;  /* 0x0000000000007941 */ /* 0x000fea0003800200 */
.L_x_36:
        /* <DEDUP_REMOVED lines=24> */
.L_x_41:
[----:B------:R-:W0:Y:S01]  /*1f10*/  LDS R25, [R6+0x8] ;  /* 0x0000080006197984 */ /* 0x000e220000000800 */
[----:B------:R-:W0:Y:S02]  /*1f20*/  LDCU UR4, c[0x3][0x38] ;  /* 0x00c00700ff0477ac */ /* 0x000e240008000800 */
[----:B0-----:R-:W-:-:S07]  /*1f30*/  FFMA R32, R25, UR4, R32 ;  /* 0x0000000419207c23 */ /* 0x001fce0008000020 */
.L_x_40:
[----:B------:R-:W-:Y:S05]  /*1f40*/  BSYNC.RECONVERGENT B0 ;  /* 0x0000000000007941 */ /* 0x000fea0003800200 */
.L_x_39:
[----:B------:R-:W-:Y:S01]  /*1f50*/  IADD3 RZ, P4, PT, R12, -0x2, RZ ;  /* 0xfffffffe0cff7810 */ /* 0x000fe20007f9e0ff */
[C---:B------:R-:W-:Y:S01]  /*1f60*/  VIADD R29, R0.reuse, 0xfffffffe ;  /* 0xfffffffe001d7836 */ /* 0x040fe20000000000 */
[----:B------:R-:W-:Y:S01]  /*1f70*/  UMOV UR4, URZ ;  /* 0x000000ff00047c82 */ /* 0x000fe20008000000 */
[----:B------:R-:W-:Y:S01]  /*1f80*/  ISETP.NE.AND P5, PT, R7, RZ, PT ;  /* 0x000000ff0700720c */ /* 0x000fe20003fa5270 */
[----:B------:R-:W-:Y:S01]  /*1f90*/  VIADD R31, R0, 0x1 ;  /* 0x00000001001f7836 */ /* 0x000fe20000000000 */
[----:B------:R-:W-:Y:S01]  /*1fa0*/  BSSY.RECONVERGENT B0, `(.L_x_42) ;  /* 0x0000023000007945 */ /* 0x000fe20003800200 */
[----:B------:R-:W-:Y:S01]  /*1fb0*/  IMAD.X R25, RZ, RZ, RZ, P4 ;  /* 0x000000ffff197224 */ /* 0x000fe200020e06ff */
[----:B------:R-:W-:-:S04]  /*1fc0*/  IADD3 R29, P4, PT, R29, 0x3, RZ ;  /* 0x000000031d1d7810 */ /* 0x000fc80007f9e0ff */
[----:B------:R-:W-:Y:S01]  /*1fd0*/  LOP3.LUT R8, R14, R29, RZ, 0xfc, !PT ;  /* 0x0000001d0e087212 */ /* 0x000fe200078efcff */
[----:B------:R-:W-:Y:S01]  /*1fe0*/  IMAD.X R28, RZ, RZ, R4, P4 ;  /* 0x000000ffff1c7224 */ /* 0x000fe200020e0604 */
[----:B------:R-:W-:-:S04]  /*1ff0*/  IADD3 RZ, P4, PT, RZ, UR4, RZ ;  /* 0x00000004ffff7c10 */ /* 0x000fc8000ff9e0ff */
[----:B------:R-:W-:Y:S02]  /*2000*/  LOP3.LUT R25, R25, R28, RZ, 0xfc, !PT ;  /* 0x0000001c19197212 */ /* 0x000fe400078efcff */
[----:B------:R-:W-:Y:S02]  /*2010*/  IADD3.X R30, PT, PT, R30, 0x1, RZ, P4, !PT ;  /* 0x000000011e1e7810 */ /* 0x000fe400027fe4ff */
        /* <DEDUP_REMOVED lines=12> */
[----:B------:R-:W0:Y:S01]  /*20e0*/  @P5 LDS R25, [R6+0x68] ;  /* 0x0000680006195984 */ /* 0x000e220000000800 */
        /* <DEDUP_REMOVED lines=14> */
.L_x_43:
[----:B------:R-:W-:Y:S05]  /*21d0*/  BSYNC.RECONVERGENT B0 ;  /* 0x0000000000007941 */ /* 0x000fea0003800200 */
.L_x_42:
        /* <DEDUP_REMOVED lines=23> */
.L_x_46:
[----:B------:R-:W0:Y:S01]  /*2350*/  LDS R25, [R6+0x6c] ;  /* 0x00006c0006197984 */ /* 0x000e220000000800 */
[----:B------:R-:W0:Y:S02]  /*2360*/  LDCU UR4, c[0x3][0x40] ;  /* 0x00c00800ff0477ac */ /* 0x000e240008000800 */
[----:B0-----:R-:W-:-:S07]  /*2370*/  FFMA R32, R25, UR4, R32 ;  /* 0x0000000419207c23 */ /* 0x001fce0008000020 */
.L_x_45:
[----:B------:R-:W-:Y:S05]  /*2380*/  BSYNC.RECONVERGENT B0 ;  /* 0x0000000000007941 */ /* 0x000fea0003800200 */
.L_x_44:
        /* <DEDUP_REMOVED lines=25> */
.L_x_49:
[----:B------:R-:W0:Y:S01]  /*2520*/  LDS R25, [R6+0x70] ;  /* 0x0000700006197984 */ /* 0x000e220000000800 */
[----:B------:R-:W0:Y:S02]  /*2530*/  LDCU UR4, c[0x3][0x44] ;  /* 0x00c00880ff0477ac */ /* 0x000e240008000800 */
[----:B0-----:R-:W-:-:S07]  /*2540*/  FFMA R32, R25, UR4, R32 ;  /* 0x0000000419207c23 */ /* 0x001fce0008000020 */
.L_x_48:
[----:B------:R-:W-:Y:S05]  /*2550*/  BSYNC.RECONVERGENT B0 ;  /* 0x0000000000007941 */ /* 0x000fea0003800200 */
.L_x_47:
        /* <DEDUP_REMOVED lines=24> */
.L_x_52:
[----:B------:R-:W0:Y:S01]  /*26e0*/  LDS R25, [R6+0x74] ;  /* 0x0000740006197984 */ /* 0x000e220000000800 */
[----:B------:R-:W0:Y:S02]  /*26f0*/  LDCU UR4, c[0x3][0x48] ;  /* 0x00c00900ff0477ac */ /* 0x000e240008000800 */
[----:B0-----:R-:W-:-:S07]  /*2700*/  FFMA R32, R25, UR4, R32 ;  /* 0x0000000419207c23 */ /* 0x001fce0008000020 */
.L_x_51:
[----:B------:R-:W-:Y:S05]  /*2710*/  BSYNC.RECONVERGENT B0 ;  /* 0x0000000000007941 */ /* 0x000fea0003800200 */
.L_x_50:
        /* <DEDUP_REMOVED lines=24> */
.L_x_55:
[----:B------:R-:W0:Y:S01]  /*28a0*/  LDS R25, [R6+0x78] ;  /* 0x0000780006197984 */ /* 0x000e220000000800 */
[----:B------:R-:W0:Y:S02]  /*28b0*/  LDCU UR4, c[0x3][0x4c] ;  /* 0x00c00980ff0477ac */ /* 0x000e240008000800 */
[----:B0-----:R-:W-:-:S07]  /*28c0*/  FFMA R32, R25, UR4, R32 ;  /* 0x0000000419207c23 */ /* 0x001fce0008000020 */
.L_x_54:
[----:B------:R-:W-:Y:S05]  /*28d0*/  BSYNC.RECONVERGENT B0 ;  /* 0x0000000000007941 */ /* 0x000fea0003800200 */
.L_x_53:
[----:B------:R-:W-:Y:S01]  /*28e0*/  ISETP.NE.AND P5, PT, R7, RZ, PT ;  /* 0x000000ff0700720c */ /* 0x000fe20003fa5270 */
[----:B------:R-:W-:Y:S01]  /*28f0*/  VIADD R7, R0, 0xfffffffe ;  /* 0xfffffffe00077836 */ /* 0x000fe20000000000 */
[----:B------:R-:W-:Y:S01]  /*2900*/  IADD3 RZ, P4, PT, R12, -0x2, RZ ;  /* 0xfffffffe0cff7810 */ /* 0x000fe20007f9e0ff */
[----:B------:R-:W-:Y:S01]  /*2910*/  UMOV UR4, URZ ;  /* 0x000000ff00047c82 */ /* 0x000fe20008000000 */
[----:B------:R-:W-:Y:S01]  /*2920*/  VIADD R24, R0, 0x2 ;  /* 0x0000000200187836 */ /* 0x000fe20000000000 */
[----:B------:R-:W-:Y:S02]  /*2930*/  BSSY.RECONVERGENT B0, `(.L_x_56) ;  /* 0x000002a000007945 */ /* 0x000fe40003800200 */
[----:B------:R-:W-:Y:S01]  /*2940*/  IMAD.X R25, RZ, RZ, RZ, P4 ;  /* 0x000000ffff197224 */ /* 0x000fe200020e06ff */
[----:B------:R-:W-:-:S05]  /*2950*/  IADD3 R7, P4, PT, R7, 0x4, RZ ;  /* 0x0000000407077810 */ /* 0x000fca0007f9e0ff */
[----:B------:R-:W-:Y:S01]  /*2960*/  IMAD.X R8, RZ, RZ, R4, P4 ;  /* 0x000000ffff087224 */ /* 0x000fe200020e0604 */
[----:B------:R-:W-:Y:S02]  /*2970*/  LOP3.LUT R4, R14, R7, RZ, 0xfc, !PT ;  /* 0x000000070e047212 */ /* 0x000fe400078efcff */
[----:B------:R-:W-:Y:S01]  /*2980*/  IADD3 RZ, P4, PT, RZ, UR4, RZ ;  /* 0x00000004ffff7c10 */ /* 0x000fe2000ff9e0ff */
[----:B------:R-:W-:Y:S01]  /*2990*/  UIADD3 UR4, UPT, UPT, UR5, 0x1c, URZ ;  /* 0x0000001c05047890 */ /* 0x000fe2000fffe0ff */
[-C--:B------:R-:W-:Y:S02]  /*29a0*/  LOP3.LUT R25, R25, R8.reuse, RZ, 0xfc, !PT ;  /* 0x0000000819197212 */ /* 0x080fe400078efcff */
[----:B------:R-:W-:Y:S02]  /*29b0*/  IADD3.X R30, PT, PT, R30, 0x1, RZ, P4, !PT ;  /* 0x000000011e1e7810 */ /* 0x000fe400027fe4ff */
[----:B------:R-:W-:Y:S02]  /*29c0*/  SHF.R.U64 R4, R4, 0x1f, R25 ;  /* 0x0000001f04047819 */ /* 0x000fe40000001219 */
[----:B------:R-:W-:-:S02]  /*29d0*/  LOP3.LUT R5, R5, R8, RZ, 0xfc, !PT ;  /* 0x0000000805057212 */ /* 0x000fc400078efcff */
[----:B------:R-:W-:Y:S02]  /*29e0*/  LOP3.LUT R4, R4, 0x1, RZ, 0xc0, !PT ;  /* 0x0000000104047812 */ /* 0x000fe400078ec0ff */
[----:B------:R-:W-:Y:S02]  /*29f0*/  SHF.R.S32.HI R0, RZ, 0x1f, R30 ;  /* 0x0000001fff007819 */ /* 0x000fe4000001141e */
[----:B------:R-:W-:Y:S02]  /*2a00*/  ISETP.EQ.U32.AND P4, PT, R4, 0x1, PT ;  /* 0x000000010400780c */ /* 0x000fe40003f82070 */
[----:B------:R-:W-:Y:S02]  /*2a10*/  LOP3.LUT R4, R16, R7, RZ, 0xfc, !PT ;  /* 0x0000000710047212 */ /* 0x000fe400078efcff */
[----:B------:R-:W-:Y:S02]  /*2a20*/  ISETP.EQ.U32.OR.EX P4, PT, RZ, RZ, P5, P4 ;  /* 0x000000ffff00720c */ /* 0x000fe40002f82540 */
[----:B------:R-:W-:-:S02]  /*2a30*/  SHF.R.U64 R4, R4, 0x1f, R5 ;  /* 0x0000001f04047819 */ /* 0x000fc40000001205 */
[----:B------:R-:W-:Y:S02]  /*2a40*/  ISETP.GE.OR P4, PT, R24, UR8, P4 ;  /* 0x0000000818007c0c */ /* 0x000fe4000a786670 */
[----:B------:R-:W-:-:S04]  /*2a50*/  LOP3.LUT R4, R4, 0x1, RZ, 0xc0, !PT ;  /* 0x0000000104047812 */ /* 0x000fc800078ec0ff */
[----:B------:R-:W-:-:S04]  /*2a60*/  ISETP.EQ.U32.AND P5, PT, R4, 0x1, PT ;  /* 0x000000010400780c */ /* 0x000fc80003fa2070 */
[----:B------:R-:W-:Y:S02]  /*2a70*/  ISETP.EQ.U32.OR.EX P5, PT, RZ, RZ, P6, P5 ;  /* 0x000000ffff00720c */ /* 0x000fe400037a2550 */
[C---:B------:R-:W-:Y:S02]  /*2a80*/  ISETP.LT.AND P6, PT, R24.reuse, UR4, PT ;  /* 0x0000000418007c0c */ /* 0x040fe4000bfc1270 */
[C---:B------:R-:W-:Y:S02]  /*2a90*/  ISETP.GE.OR P5, PT, R24.reuse, UR8, P5 ;  /* 0x0000000818007c0c */ /* 0x040fe4000afa6670 */
[----:B------:R-:W-:Y:S01]  /*2aa0*/  ISETP.GE.AND P6, PT, R24, UR5, P6 ;  /* 0x0000000518007c0c */ /* 0x000fe2000b7c6270 */
[----:B------:R-:W-:-:S12]  /*2ab0*/  @P4 BRA `(.L_x_57) ;  /* 0x0000000000444947 */ /* 0x000fd80003800000 */
        /* <DEDUP_REMOVED lines=16> */
[----:B0-----:R-:W-:-:S07]  /*2bc0*/  FFMA R32, R15, UR4, R32 ;  /* 0x000000040f207c23 */ /* 0x001fce0008000020 */
.L_x_57:
[----:B------:R-:W-:Y:S05]  /*2bd0*/  BSYNC.RECONVERGENT B0 ;  /* 0x0000000000007941 */ /* 0x000fea0003800200 */
.L_x_56:
[----:B------:R-:W-:Y:S04]  /*2be0*/  BSSY.RECONVERGENT B0, `(.L_x_58) ;  /* 0x0000012000007945 */ /* 0x000fe80003800200 */
[----:B------:R-:W-:Y:S05]  /*2bf0*/  @P5 BRA `(.L_x_59) ;  /* 0x0000000000405947 */ /* 0x000fea0003800000 */
[----:B------:R-:W-:-:S13]  /*2c00*/  PLOP3.LUT P3, PT, P3, P6, PT, 0x80, 0x8 ;  /* 0x000000000008781c */ /* 0x000fda0001f6d070 */
[----:B------:R-:W-:Y:S05]  /*2c10*/  @P3 BRA `(.L_x_60) ;  /* 0x00000000002c3947 */ /* 0x000fea0003800000 */
        /* <DEDUP_REMOVED lines=11> */
.L_x_60:
[----:B------:R-:W0:Y:S01]  /*2cd0*/  LDS R5, [R6+0xdc] ;  /* 0x0000dc0006057984 */ /* 0x000e220000000800 */
[----:B------:R-:W0:Y:S02]  /*2ce0*/  LDCU UR4, c[0x3][0x54] ;  /* 0x00c00a80ff0477ac */ /* 0x000e240008000800 */
[----:B0-----:R-:W-:-:S07]  /*2cf0*/  FFMA R32, R5, UR4, R32 ;  /* 0x0000000405207c23 */ /* 0x001fce0008000020 */
.L_x_59:
[----:B------:R-:W-:Y:S05]  /*2d00*/  BSYNC.RECONVERGENT B0 ;  /* 0x0000000000007941 */ /* 0x000fea0003800200 */
.L_x_58:
[----:B------:R-:W-:Y:S01]  /*2d10*/  LOP3.LUT R5, R7, R12, RZ, 0xfc, !PT ;  /* 0x0000000c07057212 */ /* 0x000fe200078efcff */
[----:B------:R-:W-:Y:S01]  /*2d20*/  BSSY.RECONVERGENT B0, `(.L_x_61) ;  /* 0x0000019000007945 */ /* 0x000fe20003800200 */
[----:B------:R-:W-:Y:S02]  /*2d30*/  ISETP.NE.AND P4, PT, R10, RZ, PT ;  /* 0x000000ff0a00720c */ /* 0x000fe40003f85270 */
        /* <DEDUP_REMOVED lines=20> */
.L_x_63:
[----:B------:R-:W0:Y:S01]  /*2e80*/  LDS R5, [R6+0xe0] ;  /* 0x0000e00006057984 */ /* 0x000e220000000800 */
[----:B------:R-:W0:Y:S02]  /*2e90*/  LDCU UR4, c[0x3][0x58] ;  /* 0x00c00b00ff0477ac */ /* 0x000e240008000800 */
[----:B0-----:R-:W-:-:S07]  /*2ea0*/  FFMA R32, R5, UR4, R32 ;  /* 0x0000000405207c23 */ /* 0x001fce0008000020 */
.L_x_62:
[----:B------:R-:W-:Y:S05]  /*2eb0*/  BSYNC.RECONVERGENT B0 ;  /* 0x0000000000007941 */ /* 0x000fea0003800200 */
.L_x_61:
        /* <DEDUP_REMOVED lines=23> */
.L_x_66:
[----:B------:R-:W0:Y:S01]  /*3030*/  LDS R5, [R6+0xe4] ;  /* 0x0000e40006057984 */ /* 0x000e220000000800 */
[----:B------:R-:W0:Y:S02]  /*3040*/  LDCU UR4, c[0x3][0x5c] ;  /* 0x00c00b80ff0477ac */ /* 0x000e240008000800 */
[----:B0-----:R-:W-:-:S07]  /*3050*/  FFMA R32, R5, UR4, R32 ;  /* 0x0000000405207c23 */ /* 0x001fce0008000020 */
.L_x_65:
[----:B------:R-:W-:Y:S05]  /*3060*/  BSYNC.RECONVERGENT B0 ;  /* 0x0000000000007941 */ /* 0x000fea0003800200 */
.L_x_64:
        /* <DEDUP_REMOVED lines=23> */
.L_x_69:
[----:B------:R-:W0:Y:S01]  /*31e0*/  LDS R5, [R6+0xe8] ;  /* 0x0000e80006057984 */ /* 0x000e220000000800 */
[----:B------:R-:W0:Y:S02]  /*31f0*/  LDCU UR4, c[0x3][0x60] ;  /* 0x00c00c00ff0477ac */ /* 0x000e240008000800 */
[----:B0-----:R-:W-:-:S07]  /*3200*/  FFMA R32, R5, UR4, R32 ;  /* 0x0000000405207c23 */ /* 0x001fce0008000020 */
.L_x_68:
[----:B------:R-:W-:Y:S05]  /*3210*/  BSYNC.RECONVERGENT B0 ;  /* 0x0000000000007941 */ /* 0x000fea0003800200 */
.L_x_67:
[----:B------:R-:W0:Y:S02]  /*3220*/  LDCU.64 UR4, c[0x0][0x388] ;  /* 0x00007100ff0477ac */ /* 0x000e240008000a00 */
[----:B0-----:R-:W-:-:S04]  /*3230*/  IADD3 R2, P0, PT, R2, UR4, RZ ;  /* 0x0000000402027c10 */ /* 0x001fc8000ff1e0ff */
[----:B------:R-:W-:-:S05]  /*3240*/  IADD3.X R3, PT, PT, R3, UR5, RZ, P0, !PT ;  /* 0x0000000503037c10 */ /* 0x000fca00087fe4ff */
[----:B------:R-:W-:Y:S01]  /*3250*/  STG.E desc[UR14][R2.64], R32 ;  /* 0x0000002002007986 */ /* 0x000fe2000c10190e */
[----:B------:R-:W-:Y:S05]  /*3260*/  EXIT ;  /* 0x000000000000794d */ /* 0x000fea0003800000 */
.L_x_70:
[----:B------:R-:W-:-:S00]  /*3270*/  BRA `(.L_x_70) ;  /* 0xfffffffc00fc7947 */ /* 0x000fc0000383ffff */
[----:B------:R-:W-:-:S00]  /*3280*/  NOP ;  /* 0x0000000000007918 */ /* 0x000fc00000000000 */
[----:B------:R-:W-:-:S00]  /*3290*/  NOP ;  /* 0x0000000000007918 */ /* 0x000fc00000000000 */
[----:B------:R-:W-:-:S00]  /*32a0*/  NOP ;  /* 0x0000000000007918 */ /* 0x000fc00000000000 */
[----:B------:R-:W-:-:S00]  /*32b0*/  NOP ;  /* 0x0000000000007918 */ /* 0x000fc00000000000 */
[----:B------:R-:W-:-:S00]  /*32c0*/  NOP ;  /* 0x0000000000007918 */ /* 0x000fc00000000000 */
[----:B------:R-:W-:-:S00]  /*32d0*/  NOP ;  /* 0x0000000000007918 */ /* 0x000fc00000000000 */
[----:B------:R-:W-:-:S00]  /*32e0*/  NOP ;  /* 0x0000000000007918 */ /* 0x000fc00000000000 */
[----:B------:R-:W-:-:S00]  /*32f0*/  NOP ;  /* 0x0000000000007918 */ /* 0x000fc00000000000 */
.L_x_73:


//--------------------- .text._Z19tiled_conv2d_kernelPfS_mm --------------------------
	.section	.text._Z19tiled_conv2d_kernelPfS_mm,"ax",@progbits
	.align	128
        .global         _Z19tiled_conv2d_kernelPfS_mm
        .type           _Z19tiled_conv2d_kernelPfS_mm,@function
        .size           _Z19tiled_conv2d_kernelPfS_mm,(.L_x_74 - _Z19tiled_conv2d_kernelPfS_mm)
        .other          _Z19tiled_conv2d_kernelPfS_mm,@"STO_CUDA_ENTRY STV_DEFAULT"
_Z19tiled_conv2d_kernelPfS_mm:
.text._Z19tiled_conv2d_kernelPfS_mm:
[----:B------:R-:W-:Y:S01]  /*0000*/  LDC R1, c[0x0][0x37c] ;  /* 0x0000df00ff017b82 */ /* 0x000fe20000000800 */
[----:B------:R-:W0:Y:S01]  /*0010*/  S2R R5, SR_CTAID.Y ;  /* 0x0000000000057919 */ /* 0x000e220000002600 */
[----:B------:R-:W1:Y:S01]  /*0020*/  LDCU UR8, c[0x0][0x390] ;  /* 0x00007200ff0877ac */ /* 0x000e620008000800 */
[----:B------:R-:W0:Y:S01]  /*0030*/  S2R R4, SR_TID.Y ;  /* 0x0000000000047919 */ /* 0x000e220000002200 */
[----:B------:R-:W2:Y:S01]  /*0040*/  LDCU UR9, c[0x0][0x398] ;  /* 0x00007300ff0977ac */ /* 0x000ea20008000800 */
[----:B------:R-:W3:Y:S01]  /*0050*/  S2R R2, SR_CTAID.X ;  /* 0x0000000000027919 */ /* 0x000ee20000002500 */
[----:B------:R-:W4:Y:S01]  /*0060*/  LDCU.64 UR6, c[0x0][0x358] ;  /* 0x00006b00ff0677ac */ /* 0x000f220008000a00 */
[----:B------:R-:W3:Y:S01]  /*0070*/  S2R R11, SR_TID.X ;  /* 0x00000000000b7919 */ /* 0x000ee20000002100 */
[----:B0-----:R-:W-:-:S05]  /*0080*/  IMAD R5, R5, 0x1c, R4 ;  /* 0x0000001c05057824 */ /* 0x001fca00078e0204 */
[----:B------:R-:W-:Y:S01]  /*0090*/  IADD3 R3, PT, PT, R5, -0x2, RZ ;  /* 0xfffffffe05037810 */ /* 0x000fe20007ffe0ff */
[----:B---3--:R-:W-:-:S03]  /*00a0*/  IMAD R2, R2, 0x1c, R11 ;  /* 0x0000001c02027824 */ /* 0x008fc600078e020b */
[----:B-1----:R-:W-:-:S04]  /*00b0*/  ISETP.GE.AND P0, PT, R3, UR8, PT ;  /* 0x0000000803007c0c */ /* 0x002fc8000bf06270 */
[----:B------:R-:W-:Y:S02]  /*00c0*/  ISETP.LT.U32.OR P0, PT, R5, 0x2, P0 ;  /* 0x000000020500780c */ /* 0x000fe40000701470 */
[C---:B------:R-:W-:Y:S02]  /*00d0*/  IADD3 R6, PT, PT, R2.reuse, -0x2, RZ ;  /* 0xfffffffe02067810 */ /* 0x040fe40007ffe0ff */
[----:B------:R-:W-:-:S04]  /*00e0*/  ISETP.LT.OR P0, PT, R2, 0x2, P0 ;  /* 0x000000020200780c */ /* 0x000fc80000701670 */
[----:B--2---:R-:W-:-:S13]  /*00f0*/  ISETP.GE.OR P0, PT, R6, UR9, P0 ;  /* 0x0000000906007c0c */ /* 0x004fda0008706670 */
[----:B------:R-:W0:Y:S01]  /*0100*/  @!P0 LDC R0, c[0x0][0x39c] ;  /* 0x0000e700ff008b82 */ /* 0x000e220000000800 */
[----:B------:R-:W-:-:S03]  /*0110*/  @!P0 MOV R7, RZ ;  /* 0x000000ff00078202 */ /* 0x000fc60000000f00 */
[----:B------:R-:W-:-:S04]  /*0120*/  @!P0 IMAD.WIDE.U32 R6, R3, UR9, R6 ;  /* 0x0000000903068c25 */ /* 0x000fc8000f8e0006 */
[----:B------:R-:W1:Y:S01]  /*0130*/  @!P0 LDC.64 R8, c[0x0][0x380] ;  /* 0x0000e000ff088b82 */ /* 0x000e620000000a00 */
[----:B0-----:R-:W-:Y:S01]  /*0140*/  @!P0 IMAD R0, R3, R0, R7 ;  /* 0x0000000003008224 */ /* 0x001fe200078e0207 */
[----:B-1----:R-:W-:-:S04]  /*0150*/  @!P0 LEA R8, P1, R6, R8, 0x2 ;  /* 0x0000000806088211 */ /* 0x002fc800078210ff */
[----:B------:R-:W-:-:S06]  /*0160*/  @!P0 LEA.HI.X R9, R6, R9, R0, 0x2, P1 ;  /* 0x0000000906098211 */ /* 0x000fcc00008f1400 */
[----:B----4-:R-:W2:Y:S01]  /*0170*/  @!P0 LDG.E R9, desc[UR6][R8.64] ;  /* 0x0000000608098981 */ /* 0x010ea2000c1e1900 */
[----:B------:R-:W0:Y:S01]  /*0180*/  S2UR UR5, SR_CgaCtaId ;  /* 0x00000000000579c3 */ /* 0x000e220000008800 */
[----:B------:R-:W-:Y:S01]  /*0190*/  UMOV UR4, 0x400 ;  /* 0x0000040000047882 */ /* 0x000fe20000000000 */
[----:B------:R-:W-:-:S04]  /*01a0*/  VIMNMX.U32 R0, PT, PT, R4, R11, !PT ;  /* 0x0000000b04007248 */ /* 0x000fc80007fe0000 */
[----:B------:R-:W-:Y:S01]  /*01b0*/  ISETP.GT.U32.AND P1, PT, R0, 0x1b, PT ;  /* 0x0000001b0000780c */ /* 0x000fe20003f24070 */
[----:B0-----:R-:W-:-:S06]  /*01c0*/  ULEA UR4, UR5, UR4, 0x18 ;  /* 0x0000000405047291 */ /* 0x001fcc000f8ec0ff */
[----:B------:R-:W-:-:S04]  /*01d0*/  LEA R4, R4, UR4, 0x7 ;  /* 0x0000000404047c11 */ /* 0x000fc8000f8e38ff */
[----:B------:R-:W-:-:S05]  /*01e0*/  LEA R4, R11, R4, 0x2 ;  /* 0x000000040b047211 */ /* 0x000fca00078e10ff */
[----:B--2---:R0:W-:Y:S04]  /*01f0*/  @!P0 STS [R4], R9 ;  /* 0x0000000904008388 */ /* 0x0041e80000000800 */
[----:B------:R0:W-:Y:S01]  /*0200*/  @P0 STS [R4], RZ ;  /* 0x000000ff04000388 */ /* 0x0001e20000000800 */
[----:B------:R-:W-:Y:S06]  /*0210*/  BAR.SYNC.DEFER_BLOCKING 0x0 ;  /* 0x0000000000007b1d */ /* 0x000fec0000010000 */
[----:B------:R-:W-:Y:S05]  /*0220*/  @P1 EXIT ;  /* 0x000000000000194d */ /* 0x000fea0003800000 */
[----:B------:R-:W1:Y:S01]  /*0230*/  LDS R0, [R4] ;  /* 0x0000000004007984 */ /* 0x000e620000000800 */
[----:B------:R-:W1:Y:S01]  /*0240*/  LDCU.128 UR12, c[0x3][URZ] ;  /* 0x00c00000ff0c77ac */ /* 0x000e620008000c00 */
[----:B------:R-:W-:Y:S02]  /*0250*/  ISETP.GE.U32.AND P1, PT, R2, UR9, PT ;  /* 0x0000000902007c0c */ /* 0x000fe4000bf26070 */
[----:B------:R-:W2:Y:S01]  /*0260*/  LDS R8, [R4+0x4] ;  /* 0x0000040004087984 */ /* 0x000ea20000000800 */
[----:B------:R-:W3:Y:S01]  /*0270*/  LDCU.128 UR16, c[0x3][0x10] ;  /* 0x00c00200ff1077ac */ /* 0x000ee20008000c00 */
[----:B------:R-:W-:Y:S02]  /*0280*/  ISETP.GE.U32.AND P0, PT, R5, UR8, PT ;  /* 0x0000000805007c0c */ /* 0x000fe4000bf06070 */
[----:B0-----:R-:W0:Y:S01]  /*0290*/  LDS R9, [R4+0x8] ;  /* 0x0000080004097984 */ /* 0x001e220000000800 */
[----:B------:R-:W4:Y:S03]  /*02a0*/  LDCU UR10, c[0x0][0x39c] ;  /* 0x00007380ff0a77ac */ /* 0x000f260008000800 */
[----:B------:R-:W5:Y:S01]  /*02b0*/  LDS R10, [R4+0xc] ;  /* 0x00000c00040a7984 */ /* 0x000f620000000800 */
[----:B------:R-:W4:Y:S03]  /*02c0*/  LDCU UR5, c[0x0][0x394] ;  /* 0x00007280ff0577ac */ /* 0x000f260008000800 */
[----:B------:R-:W3:Y:S01]  /*02d0*/  LDS R11, [R4+0x10] ;  /* 0x00001000040b7984 */ /* 0x000ee20000000800 */
[----:B------:R-:W4:Y:S03]  /*02e0*/  LDCU UR4, c[0x3][0x60] ;  /* 0x00c00c00ff0477ac */ /* 0x000f260008000800 */
[----:B------:R-:W4:Y:S04]  /*02f0*/  LDS R12, [R4+0x80] ;  /* 0x00008000040c7984 */ /* 0x000f280000000800 */
[----:B------:R-:W4:Y:S04]  /*0300*/  LDS R13, [R4+0x84] ;  /* 0x00008400040d7984 */ /* 0x000f280000000800 */
[----:B------:R-:W4:Y:S04]  /*0310*/  LDS R14, [R4+0x88] ;  /* 0x00008800040e7984 */ /* 0x000f280000000800 */
[----:B------:R-:W4:Y:S04]  /*0320*/  LDS R6, [R4+0x8c] ;  /* 0x00008c0004067984 */ /* 0x000f280000000800 */
[----:B------:R-:W4:Y:S01]  /*0330*/  LDS R3, [R4+0x90] ;  /* 0x0000900004037984 */ /* 0x000f220000000800 */
[----:B-1----:R-:W-:-:S03]  /*0340*/  FFMA R7, R0, UR12, RZ ;  /* 0x0000000c00077c23 */ /* 0x002fc600080000ff */
[----:B------:R-:W-:Y:S01]  /*0350*/  LDS R17, [R4+0x204] ;  /* 0x0002040004117984 */ /* 0x000fe20000000800 */
[----:B--2---:R-:W-:-:S03]  /*0360*/  FFMA R8, R8, UR13, R7 ;  /* 0x0000000d08087c23 */ /* 0x004fc60008000007 */
[----:B------:R-:W1:Y:S01]  /*0370*/  LDS R0, [R4+0x100] ;  /* 0x0001000004007984 */ /* 0x000e620000000800 */
[----:B0-----:R-:W-:-:S03]  /*0380*/  FFMA R9, R9, UR14, R8 ;  /* 0x0000000e09097c23 */ /* 0x001fc60008000008 */
[----:B------:R-:W0:Y:S01]  /*0390*/  LDS R7, [R4+0x104] ;  /* 0x0001040004077984 */ /* 0x000e220000000800 */
[----:B-----5:R-:W-:-:S03]  /*03a0*/  FFMA R10, R10, UR15, R9 ;  /* 0x0000000f0a0a7c23 */ /* 0x020fc60008000009 */
[----:B------:R-:W2:Y:S01]  /*03b0*/  LDS R8, [R4+0x108] ;  /* 0x0001080004087984 */ /* 0x000ea20000000800 */
[----:B------:R-:W5:Y:S01]  /*03c0*/  LDCU.128 UR12, c[0x3][0x20] ;  /* 0x00c00400ff0c77ac */ /* 0x000f620008000c00 */
[----:B---3--:R-:W-:Y:S02]  /*03d0*/  FFMA R11, R11, UR16, R10 ;  /* 0x000000100b0b7c23 */ /* 0x008fe4000800000a */
[----:B------:R-:W3:Y:S02]  /*03e0*/  LDS R9, [R4+0x10c] ;  /* 0x00010c0004097984 */ /* 0x000ee40000000800 */
[----:B----4-:R-:W-:Y:S02]  /*03f0*/  FFMA R12, R12, UR17, R11 ;  /* 0x000000110c0c7c23 */ /* 0x010fe4000800000b */
[----:B------:R-:W4:Y:S02]  /*0400*/  LDS R10, [R4+0x110] ;  /* 0x00011000040a7984 */ /* 0x000f240000000800 */
[----:B------:R-:W-:-:S02]  /*0410*/  FFMA R13, R13, UR18, R12 ;  /* 0x000000120d0d7c23 */ /* 0x000fc4000800000c */
[----:B------:R-:W4:Y:S02]  /*0420*/  LDS R11, [R4+0x180] ;  /* 0x00018000040b7984 */ /* 0x000f240000000800 */
[----:B------:R-:W-:Y:S02]  /*0430*/  FFMA R15, R14, UR19, R13 ;  /* 0x000000130e0f7c23 */ /* 0x000fe4000800000d */
[----:B------:R-:W4:Y:S01]  /*0440*/  LDS R12, [R4+0x184] ;  /* 0x00018400040c7984 */ /* 0x000f220000000800 */
[----:B------:R-:W2:Y:S01]  /*0450*/  LDCU.128 UR16, c[0x3][0x30] ;  /* 0x00c00600ff1077ac */ /* 0x000ea20008000c00 */
[----:B-----5:R-:W-:Y:S02]  /*0460*/  FFMA R14, R6, UR12, R15 ;  /* 0x0000000c060e7c23 */ /* 0x020fe4000800000f */
[----:B------:R-:W5:Y:S02]  /*0470*/  LDS R13, [R4+0x188] ;  /* 0x00018800040d7984 */ /* 0x000f640000000800 */
[----:B------:R-:W-:-:S02]  /*0480*/  FFMA R3, R3, UR13, R14 ;  /* 0x0000000d03037c23 */ /* 0x000fc4000800000e */
[----:B------:R-:W5:Y:S04]  /*0490*/  LDS R6, [R4+0x18c] ;  /* 0x00018c0004067984 */ /* 0x000f680000000800 */
[----:B------:R-:W5:Y:S01]  /*04a0*/  LDS R15, [R4+0x190] ;  /* 0x00019000040f7984 */ /* 0x000f620000000800 */
[----:B-1----:R-:W-:-:S03]  /*04b0*/  FFMA R0, R0, UR14, R3 ;  /* 0x0000000e00007c23 */ /* 0x002fc60008000003 */
[----:B------:R-:W-:Y:S01]  /*04c0*/  LDS R19, [R4+0x20c] ;  /* 0x00020c0004137984 */ /* 0x000fe20000000800 */
[----:B0-----:R-:W-:-:S03]  /*04d0*/  FFMA R7, R7, UR15, R0 ;  /* 0x0000000f07077c23 */ /* 0x001fc60008000000 */
[----:B------:R-:W0:Y:S01]  /*04e0*/  LDS R3, [R4+0x200] ;  /* 0x0002000004037984 */ /* 0x000e220000000800 */
[----:B------:R-:W1:Y:S01]  /*04f0*/  LDCU.128 UR12, c[0x3][0x40] ;  /* 0x00c00800ff0c77ac */ /* 0x000e620008000c00 */
[----:B--2---:R-:W-:Y:S02]  /*0500*/  FFMA R8, R8, UR16, R7 ;  /* 0x0000001008087c23 */ /* 0x004fe40008000007 */
[----:B------:R-:W2:Y:S02]  /*0510*/  LDS R7, [R4+0x208] ;  /* 0x0002080004077984 */ /* 0x000ea40000000800 */
[----:B---3--:R-:W-:-:S04]  /*0520*/  FFMA R9, R9, UR17, R8 ;  /* 0x0000001109097c23 */ /* 0x008fc80008000008 */
[----:B----4-:R-:W-:Y:S02]  /*0530*/  FFMA R10, R10, UR18, R9 ;  /* 0x000000120a0a7c23 */ /* 0x010fe40008000009 */
[----:B------:R-:W3:Y:S02]  /*0540*/  LDS R9, [R4+0x210] ;  /* 0x0002100004097984 */ /* 0x000ee40000000800 */
[----:B------:R-:W-:Y:S01]  /*0550*/  FFMA R11, R11, UR19, R10 ;  /* 0x000000130b0b7c23 */ /* 0x000fe2000800000a */
[----:B------:R-:W0:Y:S03]  /*0560*/  LDCU.128 UR16, c[0x3][0x50] ;  /* 0x00c00a00ff1077ac */ /* 0x000e260008000c00 */
[----:B-1----:R-:W-:-:S04]  /*0570*/  FFMA R12, R12, UR12, R11 ;  /* 0x0000000c0c0c7c23 */ /* 0x002fc8000800000b */
[----:B-----5:R-:W-:-:S04]  /*0580*/  FFMA R13, R13, UR13, R12 ;  /* 0x0000000d0d0d7c23 */ /* 0x020fc8000800000c */
[----:B------:R-:W-:-:S04]  /*0590*/  FFMA R6, R6, UR14, R13 ;  /* 0x0000000e06067c23 */ /* 0x000fc8000800000d */
[----:B------:R-:W-:-:S04]  /*05a0*/  FFMA R6, R15, UR15, R6 ;  /* 0x0000000f0f067c23 */ /* 0x000fc80008000006 */
[----:B0-----:R-:W-:Y:S01]  /*05b0*/  FFMA R6, R3, UR16, R6 ;  /* 0x0000001003067c23 */ /* 0x001fe20008000006 */
[----:B------:R-:W-:-:S03]  /*05c0*/  SHF.R.S32.HI R3, RZ, 0x1f, R2 ;  /* 0x0000001fff037819 */ /* 0x000fc60000011402 */
[----:B------:R-:W-:Y:S01]  /*05d0*/  FFMA R6, R17, UR17, R6 ;  /* 0x0000001111067c23 */ /* 0x000fe20008000006 */
[----:B------:R-:W-:-:S03]  /*05e0*/  ISETP.GE.U32.AND.EX P1, PT, R3, UR10, PT, P1 ;  /* 0x0000000a03007c0c */ /* 0x000fc6000bf26110 */
[----:B--2---:R-:W-:Y:S01]  /*05f0*/  FFMA R6, R7, UR18, R6 ;  /* 0x0000001207067c23 */ /* 0x004fe20008000006 */
[----:B------:R-:W-:-:S03]  /*0600*/  ISETP.GE.U32.OR.EX P0, PT, RZ, UR5, P1, P0 ;  /* 0x00000005ff007c0c */ /* 0x000fc60008f06500 */
[----:B------:R-:W-:-:S04]  /*0610*/  FFMA R6, R19, UR19, R6 ;  /* 0x0000001313067c23 */ /* 0x000fc80008000006 */
[----:B---3--:R-:W-:-:S06]  /*0620*/  FFMA R9, R9, UR4, R6 ;  /* 0x0000000409097c23 */ /* 0x008fcc0008000006 */
[----:B------:R-:W-:Y:S05]  /*0630*/  @P0 EXIT ;  /* 0x000000000000094d */ /* 0x000fea0003800000 */
[----:B------:R-:W0:Y:S01]  /*0640*/  LDCU.64 UR4, c[0x0][0x388] ;  /* 0x00007100ff0477ac */ /* 0x000e220008000a00 */
[----:B------:R-:W-:-:S04]  /*0650*/  IMAD.WIDE.U32 R2, R5, UR9, R2 ;  /* 0x0000000905027c25 */ /* 0x000fc8000f8e0002 */
[----:B------:R-:W-:Y:S01]  /*0660*/  IMAD R5, R5, UR10, R3 ;  /* 0x0000000a05057c24 */ /* 0x000fe2000f8e0203 */
[----:B0-----:R-:W-:-:S04]  /*0670*/  LEA R4, P0, R2, UR4, 0x2 ;  /* 0x0000000402047c11 */ /* 0x001fc8000f8010ff */
[----:B------:R-:W-:-:S05]  /*0680*/  LEA.HI.X R5, R2, UR5, R5, 0x2, P0 ;  /* 0x0000000502057c11 */ /* 0x000fca00080f1405 */
[----:B------:R-:W-:Y:S01]  /*0690*/  STG.E desc[UR6][R4.64], R9 ;  /* 0x0000000904007986 */ /* 0x000fe2000c101906 */
[----:B------:R-:W-:Y:S05]  /*06a0*/  EXIT ;  /* 0x000000000000794d */ /* 0x000fea0003800000 */
.L_x_71:
        /* <DEDUP_REMOVED lines=13> */
.L_x_74:


//--------------------- .text._Z19naive_conv2d_kernelPfS_mm --------------------------
	.section	.text._Z19naive_conv2d_kernelPfS_mm,"ax",@progbits
	.align	128
        .global         _Z19naive_conv2d_kernelPfS_mm
        .type           _Z19naive_conv2d_kernelPfS_mm,@function
        .size           _Z19naive_conv2d_kernelPfS_mm,(.L_x_75 - _Z19naive_conv2d_kernelPfS_mm)
        .other          _Z19naive_conv2d_kernelPfS_mm,@"STO_CUDA_ENTRY STV_DEFAULT"
_Z19naive_conv2d_kernelPfS_mm:
.text._Z19naive_conv2d_kernelPfS_mm:
[----:B------:R-:W-:Y:S01]  /*0000*/  LDC R1, c[0x0][0x37c] ;  /* 0x0000df00ff017b82 */ /* 0x000fe20000000800 */
[----:B------:R-:W0:Y:S07]  /*0010*/  S2R R13, SR_TID.X ;  /* 0x00000000000d7919 */ /* 0x000e2e0000002100 */
[----:B------:R-:W1:Y:S01]  /*0020*/  LDC R6, c[0x0][0x364] ;  /* 0x0000d900ff067b82 */ /* 0x000e620000000800 */
[----:B------:R-:W2:Y:S01]  /*0030*/  LDCU.128 UR8, c[0x0][0x390] ;  /* 0x00007200ff0877ac */ /* 0x000ea20008000c00 */
[----:B------:R-:W1:Y:S06]  /*0040*/  S2R R3, SR_TID.Y ;  /* 0x0000000000037919 */ /* 0x000e6c0000002200 */
[----:B------:R-:W0:Y:S08]  /*0050*/  S2UR UR5, SR_CTAID.X ;  /* 0x00000000000579c3 */ /* 0x000e300000002500 */
[----:B------:R-:W0:Y:S08]  /*0060*/  LDC R12, c[0x0][0x360] ;  /* 0x0000d800ff0c7b82 */ /* 0x000e300000000800 */
[----:B------:R-:W1:Y:S01]  /*0070*/  S2UR UR4, SR_CTAID.Y ;  /* 0x00000000000479c3 */ /* 0x000e620000002600 */
[----:B0-----:R-:W-:-:S05]  /*0080*/  IMAD R12, R12, UR5, R13 ;  /* 0x000000050c0c7c24 */ /* 0x001fca000f8e020d */
[----:B--2---:R-:W-:Y:S01]  /*0090*/  ISETP.GE.U32.AND P0, PT, R12, UR10, PT ;  /* 0x0000000a0c007c0c */ /* 0x004fe2000bf06070 */
[----:B-1----:R-:W-:-:S03]  /*00a0*/  IMAD R6, R6, UR4, R3 ;  /* 0x0000000406067c24 */ /* 0x002fc6000f8e0203 */
[----:B------:R-:W-:Y:S02]  /*00b0*/  ISETP.GE.U32.AND.EX P0, PT, RZ, UR11, PT, P0 ;  /* 0x0000000bff007c0c */ /* 0x000fe4000bf06100 */
[----:B------:R-:W-:-:S04]  /*00c0*/  ISETP.GE.U32.AND P1, PT, R6, UR8, PT ;  /* 0x0000000806007c0c */ /* 0x000fc8000bf26070 */
[----:B------:R-:W-:-:S13]  /*00d0*/  ISETP.GE.U32.OR.EX P0, PT, RZ, UR9, P0, P1 ;  /* 0x00000009ff007c0c */ /* 0x000fda0008706510 */
[----:B------:R-:W-:Y:S05]  /*00e0*/  @P0 EXIT ;  /* 0x000000000000094d */ /* 0x000fea0003800000 */
[C---:B------:R-:W-:Y:S01]  /*00f0*/  IADD3 R19, P0, PT, R6.reuse, -0x2, RZ ;  /* 0xfffffffe06137810 */ /* 0x040fe20007f1e0ff */
[----:B------:R-:W-:Y:S01]  /*0100*/  VIADD R18, R6, 0xfffffffe ;  /* 0xfffffffe06127836 */ /* 0x000fe20000000000 */
[----:B------:R-:W-:Y:S01]  /*0110*/  IADD3 R10, P1, PT, R12, -0x2, RZ ;  /* 0xfffffffe0c0a7810 */ /* 0x000fe20007f3e0ff */
[----:B------:R-:W-:Y:S01]  /*0120*/  VIADD R17, R6, 0xfffffffe ;  /* 0xfffffffe06117836 */ /* 0x000fe20000000000 */
[----:B------:R-:W0:Y:S01]  /*0130*/  LDCU.64 UR6, c[0x0][0x358] ;  /* 0x00006b00ff0677ac */ /* 0x000e220008000a00 */
[----:B------:R-:W-:Y:S01]  /*0140*/  IMAD.X R3, RZ, RZ, RZ, P0 ;  /* 0x000000ffff037224 */ /* 0x000fe200000e06ff */
[----:B------:R-:W-:Y:S01]  /*0150*/  LOP3.LUT R0, R10, R19, RZ, 0xfc, !PT ;  /* 0x000000130a007212 */ /* 0x000fe200078efcff */
[----:B------:R-:W-:Y:S01]  /*0160*/  IMAD.X R2, RZ, RZ, RZ, P1 ;  /* 0x000000ffff027224 */ /* 0x000fe200008e06ff */
[----:B------:R-:W-:Y:S02]  /*0170*/  IADD3 R8, P0, PT, R12, -0x1, RZ ;  /* 0xffffffff0c087810 */ /* 0x000fe40007f1e0ff */
[----:B------:R-:W-:-:S02]  /*0180*/  ISETP.GE.AND P2, PT, R10, UR10, PT ;  /* 0x0000000a0a007c0c */ /* 0x000fc4000bf46270 */
[-C--:B------:R-:W-:Y:S01]  /*0190*/  LOP3.LUT R5, R2, R3.reuse, RZ, 0xfc, !PT ;  /* 0x0000000302057212 */ /* 0x080fe200078efcff */
[----:B------:R-:W-:Y:S01]  /*01a0*/  IMAD.X R4, RZ, RZ, RZ, P0 ;  /* 0x000000ffff047224 */ /* 0x000fe200000e06ff */
[----:B------:R-:W-:Y:S02]  /*01b0*/  ISETP.GE.AND P0, PT, R8, UR10, PT ;  /* 0x0000000a08007c0c */ /* 0x000fe4000bf06270 */
[----:B------:R-:W-:Y:S02]  /*01c0*/  SHF.R.U64 R0, R0, 0x1f, R5 ;  /* 0x0000001f00007819 */ /* 0x000fe40000001205 */
[----:B------:R-:W-:Y:S02]  /*01d0*/  LOP3.LUT R5, R4, R3, RZ, 0xfc, !PT ;  /* 0x0000000304057212 */ /* 0x000fe400078efcff */
[----:B------:R-:W-:Y:S02]  /*01e0*/  LOP3.LUT R0, R0, 0x1, RZ, 0xc0, !PT ;  /* 0x0000000100007812 */ /* 0x000fe400078ec0ff */
[----:B------:R-:W-:-:S02]  /*01f0*/  SHF.R.S32.HI R11, RZ, 0x1f, R10 ;  /* 0x0000001fff0b7819 */ /* 0x000fc4000001140a */
[----:B------:R-:W-:Y:S01]  /*0200*/  ISETP.EQ.U32.AND P6, PT, R0, 0x1, PT ;  /* 0x000000010000780c */ /* 0x000fe20003fc2070 */
[----:B------:R-:W-:-:S03]  /*0210*/  VIADD R0, R6, 0xfffffffe ;  /* 0xfffffffe06007836 */ /* 0x000fc60000000000 */
[----:B------:R-:W-:-:S04]  /*0220*/  ISETP.EQ.U32.OR.EX P6, PT, RZ, RZ, P2, P6 ;  /* 0x000000ffff00720c */ /* 0x000fc800017c2560 */
[----:B------:R-:W-:Y:S02]  /*0230*/  ISETP.GE.OR P6, PT, R0, UR8, P6 ;  /* 0x0000000800007c0c */ /* 0x000fe4000b7c6670 */
[----:B------:R-:W-:-:S04]  /*0240*/  LOP3.LUT R0, R8, R18, RZ, 0xfc, !PT ;  /* 0x0000001208007212 */ /* 0x000fc800078efcff */
[----:B------:R-:W-:-:S04]  /*0250*/  SHF.R.U64 R0, R0, 0x1f, R5 ;  /* 0x0000001f00007819 */ /* 0x000fc80000001205 */
[----:B------:R-:W-:-:S03]  /*0260*/  LOP3.LUT R0, R0, 0x1, RZ, 0xc0, !PT ;  /* 0x0000000100007812 */ /* 0x000fc600078ec0ff */
[----:B------:R-:W1:Y:S01]  /*0270*/  @!P6 LDC.64 R14, c[0x0][0x380] ;  /* 0x0000e000ff0eeb82 */ /* 0x000e620000000a00 */
[----:B------:R-:W-:Y:S01]  /*0280*/  ISETP.EQ.U32.AND P4, PT, R0, 0x1, PT ;  /* 0x000000010000780c */ /* 0x000fe20003f82070 */
[----:B------:R-:W-:Y:S01]  /*0290*/  @!P6 IMAD.WIDE.U32 R22, R19, UR10, R10 ;  /* 0x0000000a1316ec25 */ /* 0x000fe2000f8e000a */
[----:B------:R-:W-:Y:S02]  /*02a0*/  SHF.R.S32.HI R0, RZ, 0x1f, R19 ;  /* 0x0000001fff007819 */ /* 0x000fe40000011413 */
[----:B------:R-:W-:-:S03]  /*02b0*/  ISETP.EQ.U32.OR.EX P4, PT, RZ, RZ, P0, P4 ;  /* 0x000000ffff00720c */ /* 0x000fc60000782540 */
[----:B------:R-:W-:Y:S01]  /*02c0*/  @!P6 IMAD R0, R0, UR10, RZ ;  /* 0x0000000a0000ec24 */ /* 0x000fe2000f8e02ff */
[----:B------:R-:W-:Y:S01]  /*02d0*/  ISETP.GE.OR P4, PT, R17, UR8, P4 ;  /* 0x0000000811007c0c */ /* 0x000fe2000a786670 */
[----:B------:R-:W2:Y:S02]  /*02e0*/  @!P6 LDC R16, c[0x3][RZ] ;  /* 0x00c00000ff10eb82 */ /* 0x000ea40000000800 */
[----:B------:R-:W-:Y:S01]  /*02f0*/  @!P6 IMAD R5, R19, UR11, R0 ;  /* 0x0000000b1305ec24 */ /* 0x000fe2000f8e0200 */
[----:B------:R-:W-:-:S03]  /*0300*/  SHF.R.S32.HI R19, RZ, 0x1f, R19 ;  /* 0x0000001fff137819 */ /* 0x000fc60000011413 */
[----:B------:R-:W-:-:S06]  /*0310*/  @!P6 IMAD.IADD R0, R23, 0x1, R5 ;  /* 0x000000011700e824 */ /* 0x000fcc00078e0205 */
[----:B------:R-:W3:Y:S01]  /*0320*/  @!P4 LDC.64 R10, c[0x0][0x380] ;  /* 0x0000e000ff0acb82 */ /* 0x000ee20000000a00 */
[----:B------:R-:W-:Y:S01]  /*0330*/  @!P4 SHF.R.S32.HI R9, RZ, 0x1f, R8 ;  /* 0x0000001fff09c819 */ /* 0x000fe20000011408 */
[----:B------:R-:W-:Y:S01]  /*0340*/  @!P4 IMAD R7, R19, UR10, RZ ;  /* 0x0000000a1307cc24 */ /* 0x000fe2000f8e02ff */
[----:B-1----:R-:W-:-:S03]  /*0350*/  @!P6 LEA R20, P1, R22, R14, 0x2 ;  /* 0x0000000e1614e211 */ /* 0x002fc600078210ff */
[----:B------:R-:W-:Y:S01]  /*0360*/  @!P4 IMAD R7, R18, UR11, R7 ;  /* 0x0000000b1207cc24 */ /* 0x000fe2000f8e0207 */
[----:B------:R-:W-:Y:S01]  /*0370*/  @!P6 LEA.HI.X R21, R22, R15, R0, 0x2, P1 ;  /* 0x0000000f1615e211 */ /* 0x000fe200008f1400 */
[----:B------:R-:W-:-:S04]  /*0380*/  @!P4 IMAD.WIDE.U32 R8, R18, UR10, R8 ;  /* 0x0000000a1208cc25 */ /* 0x000fc8000f8e0008 */
[----:B------:R-:W-:Y:S01]  /*0390*/  @!P4 IMAD.IADD R0, R7, 0x1, R9 ;  /* 0x000000010700c824 */ /* 0x000fe200078e0209 */
[----:B0-----:R-:W2:Y:S01]  /*03a0*/  @!P6 LDG.E R5, desc[UR6][R20.64] ;  /* 0x000000061405e981 */ /* 0x001ea2000c1e1900 */
[----:B---3--:R-:W-:-:S04]  /*03b0*/  @!P4 LEA R10, P1, R8, R10, 0x2 ;  /* 0x0000000a080ac211 */ /* 0x008fc800078210ff */
[----:B------:R-:W-:-:S05]  /*03c0*/  @!P4 LEA.HI.X R11, R8, R11, R0, 0x2, P1 ;  /* 0x0000000b080bc211 */ /* 0x000fca00008f1400 */
[----:B------:R0:W3:Y:S01]  /*03d0*/  @!P4 LDG.E R9, desc[UR6][R10.64] ;  /* 0x000000060a09c981 */ /* 0x0000e2000c1e1900 */
[----:B------:R-:W-:Y:S02]  /*03e0*/  IADD3 R14, P1, PT, R12, 0x1, RZ ;  /* 0x000000010c0e7810 */ /* 0x000fe40007f3e0ff */
[----:B------:R-:W-:Y:S02]  /*03f0*/  LOP3.LUT R0, R18, R12, RZ, 0xfc, !PT ;  /* 0x0000000c12007212 */ /* 0x000fe400078efcff */
[----:B------:R-:W-:Y:S01]  /*0400*/  LOP3.LUT R8, R14, R18, RZ, 0xfc, !PT ;  /* 0x000000120e087212 */ /* 0x000fe200078efcff */
[----:B------:R-:W-:Y:S01]  /*0410*/  IMAD.X R7, RZ, RZ, 0x1, P1 ;  /* 0x00000001ff077424 */ /* 0x000fe200008e06ff */
[----:B------:R-:W-:Y:S02]  /*0420*/  SHF.R.U64 R0, R0, 0x1f, R3 ;  /* 0x0000001f00007819 */ /* 0x000fe40000001203 */
[----:B------:R-:W-:Y:S02]  /*0430*/  ISETP.GE.AND P1, PT, R12, UR10, PT ;  /* 0x0000000a0c007c0c */ /* 0x000fe4000bf26270 */
[----:B------:R-:W-:-:S02]  /*0440*/  LOP3.LUT R0, R0, 0x1, RZ, 0xc0, !PT ;  /* 0x0000000100007812 */ /* 0x000fc400078ec0ff */
[----:B------:R-:W-:Y:S02]  /*0450*/  LOP3.LUT R13, R7, R3, RZ, 0xfc, !PT ;  /* 0x00000003070d7212 */ /* 0x000fe400078efcff */
[----:B------:R-:W-:Y:S01]  /*0460*/  ISETP.EQ.U32.AND P3, PT, R0, 0x1, PT ;  /* 0x000000010000780c */ /* 0x000fe20003f62070 */
[----:B------:R-:W-:Y:S01]  /*0470*/  IMAD.MOV.U32 R0, RZ, RZ, RZ ;  /* 0x000000ffff007224 */ /* 0x000fe200078e00ff */
[----:B------:R-:W-:Y:S02]  /*0480*/  SHF.R.U64 R8, R8, 0x1f, R13 ;  /* 0x0000001f08087819 */ /* 0x000fe4000000120d */
[----:B------:R-:W-:Y:S02]  /*0490*/  ISETP.EQ.U32.OR.EX P3, PT, RZ, RZ, P1, P3 ;  /* 0x000000ffff00720c */ /* 0x000fe40000f62530 */
[----:B------:R-:W-:Y:S02]  /*04a0*/  LOP3.LUT R8, R8, 0x1, RZ, 0xc0, !PT ;  /* 0x0000000108087812 */ /* 0x000fe400078ec0ff */
[----:B------:R-:W-:-:S02]  /*04b0*/  ISETP.GE.OR P3, PT, R17, UR8, P3 ;  /* 0x0000000811007c0c */ /* 0x000fc40009f66670 */
[----:B------:R-:W-:Y:S02]  /*04c0*/  ISETP.EQ.U32.AND P5, PT, R8, 0x1, PT ;  /* 0x000000010800780c */ /* 0x000fe40003fa2070 */
[----:B------:R-:W3:Y:S01]  /*04d0*/  @!P4 LDC R8, c[0x3][0x4] ;  /* 0x00c00100ff08cb82 */ /* 0x000ee20000000800 */
[----:B------:R-:W-:Y:S02]  /*04e0*/  SHF.R.S32.HI R13, RZ, 0x1f, R12 ;  /* 0x0000001fff0d7819 */ /* 0x000fe4000001140c */
[----:B------:R-:W-:-:S06]  /*04f0*/  SHF.R.S32.HI R15, RZ, 0x1f, R14 ;  /* 0x0000001fff0f7819 */ /* 0x000fcc000001140e */
[----:B0-----:R-:W0:Y:S01]  /*0500*/  @!P3 LDC.64 R10, c[0x0][0x380] ;  /* 0x0000e000ff0abb82 */ /* 0x001e220000000a00 */
[----:B------:R-:W-:-:S04]  /*0510*/  @!P3 IMAD.WIDE.U32 R26, R18, UR10, R12 ;  /* 0x0000000a121abc25 */ /* 0x000fc8000f8e000c */
[----:B--2---:R-:W-:Y:S01]  /*0520*/  @!P6 FFMA R0, R5, R16, RZ ;  /* 0x000000100500e223 */ /* 0x004fe200000000ff */
[----:B------:R-:W-:Y:S01]  /*0530*/  ISETP.GE.AND P6, PT, R14, UR10, PT ;  /* 0x0000000a0e007c0c */ /* 0x000fe2000bfc6270 */
[----:B------:R-:W-:-:S03]  /*0540*/  VIADD R16, R12, 0x2 ;  /* 0x000000020c107836 */ /* 0x000fc60000000000 */
[----:B------:R-:W-:Y:S02]  /*0550*/  ISETP.EQ.U32.OR.EX P5, PT, RZ, RZ, P6, P5 ;  /* 0x000000ffff00720c */ /* 0x000fe400037a2550 */
[C---:B------:R-:W-:Y:S02]  /*0560*/  LOP3.LUT R22, R16.reuse, R18, RZ, 0xfc, !PT ;  /* 0x0000001210167212 */ /* 0x040fe400078efcff */
[----:B------:R-:W-:Y:S02]  /*0570*/  ISETP.GE.OR P5, PT, R17, UR8, P5 ;  /* 0x0000000811007c0c */ /* 0x000fe4000afa6670 */
[----:B------:R-:W-:Y:S02]  /*0580*/  P2R R5, PR, RZ, 0x40 ;  /* 0x00000040ff057803 */ /* 0x000fe40000000000 */
[----:B------:R-:W-:Y:S01]  /*0590*/  ISETP.GE.AND P6, PT, R16, UR10, PT ;  /* 0x0000000a10007c0c */ /* 0x000fe2000bfc6270 */
[----:B---3--:R-:W-:Y:S01]  /*05a0*/  @!P4 FFMA R0, R9, R8, R0 ;  /* 0x000000080900c223 */ /* 0x008fe20000000000 */
[----:B------:R-:W-:Y:S01]  /*05b0*/  @!P3 IMAD R9, R19, UR10, RZ ;  /* 0x0000000a1309bc24 */ /* 0x000fe2000f8e02ff */
[----:B------:R-:W-:-:S06]  /*05c0*/  IADD3 RZ, P4, PT, R12, 0x2, RZ ;  /* 0x000000020cff7810 */ /* 0x000fcc0007f9e0ff */
[----:B------:R-:W1:Y:S01]  /*05d0*/  @!P5 LDC.64 R24, c[0x0][0x380] ;  /* 0x0000e000ff18db82 */ /* 0x000e620000000a00 */
[----:B------:R-:W-:Y:S02]  /*05e0*/  @!P5 IMAD R23, R19, UR10, RZ ;  /* 0x0000000a1317dc24 */ /* 0x000fe4000f8e02ff */
[----:B------:R-:W-:Y:S02]  /*05f0*/  @!P3 IMAD R13, R18, UR11, R9 ;  /* 0x0000000b120dbc24 */ /* 0x000fe4000f8e0209 */
[----:B------:R-:W-:Y:S01]  /*0600*/  IMAD.X R9, RZ, RZ, 0x1, P4 ;  /* 0x00000001ff097424 */ /* 0x000fe200020e06ff */
[----:B0-----:R-:W-:Y:S01]  /*0610*/  @!P3 LEA R10, P4, R26, R10, 0x2 ;  /* 0x0000000a1a0ab211 */ /* 0x001fe200078810ff */
[----:B------:R-:W-:Y:S02]  /*0620*/  @!P3 IMAD.IADD R13, R13, 0x1, R27 ;  /* 0x000000010d0db824 */ /* 0x000fe400078e021b */
[----:B------:R-:W-:Y:S01]  /*0630*/  @!P5 IMAD.WIDE.U32 R20, R18, UR10, R14 ;  /* 0x0000000a1214dc25 */ /* 0x000fe2000f8e000e */
[----:B------:R-:W-:-:S02]  /*0640*/  LOP3.LUT R15, R9, R3, RZ, 0xfc, !PT ;  /* 0x00000003090f7212 */ /* 0x000fc400078efcff */
[----:B------:R-:W-:Y:S01]  /*0650*/  @!P3 LEA.HI.X R11, R26, R11, R13, 0x2, P4 ;  /* 0x0000000b1a0bb211 */ /* 0x000fe200020f140d */
[----:B------:R-:W-:Y:S01]  /*0660*/  @!P5 IMAD R8, R18, UR11, R23 ;  /* 0x0000000b1208dc24 */ /* 0x000fe2000f8e0217 */
[----:B------:R-:W-:-:S03]  /*0670*/  SHF.R.U64 R15, R22, 0x1f, R15 ;  /* 0x0000001f160f7819 */ /* 0x000fc6000000120f */
[----:B------:R-:W-:Y:S01]  /*0680*/  @!P5 IMAD.IADD R8, R8, 0x1, R21 ;  /* 0x000000010808d824 */ /* 0x000fe200078e0215 */
[----:B------:R-:W2:Y:S01]  /*0690*/  @!P3 LDG.E R11, desc[UR6][R10.64] ;  /* 0x000000060a0bb981 */ /* 0x000ea2000c1e1900 */
[----:B------:R-:W-:Y:S02]  /*06a0*/  LOP3.LUT R15, R15, 0x1, RZ, 0xc0, !PT ;  /* 0x000000010f0f7812 */ /* 0x000fe400078ec0ff */
[----:B-1----:R-:W-:-:S04]  /*06b0*/  @!P5 LEA R24, P4, R20, R24, 0x2 ;  /* 0x000000181418d211 */ /* 0x002fc800078810ff */
[----:B------:R-:W-:Y:S02]  /*06c0*/  @!P5 LEA.HI.X R25, R20, R25, R8, 0x2, P4 ;  /* 0x000000191419d211 */ /* 0x000fe400020f1408 */
[----:B------:R-:W-:Y:S02]  /*06d0*/  ISETP.EQ.U32.AND P4, PT, R15, 0x1, PT ;  /* 0x000000010f00780c */ /* 0x000fe40003f82070 */
[----:B------:R-:W-:Y:S02]  /*06e0*/  P2R R8, PR, RZ, 0x40 ;  /* 0x00000040ff087803 */ /* 0x000fe40000000000 */
[----:B------:R-:W3:Y:S01]  /*06f0*/  @!P5 LDG.E R25, desc[UR6][R24.64] ;  /* 0x000000061819d981 */ /* 0x000ee2000c1e1900 */
[----:B------:R-:W-:-:S04]  /*0700*/  ISETP.EQ.U32.OR.EX P4, PT, RZ, RZ, P6, P4 ;  /* 0x000000ffff00720c */ /* 0x000fc80003782540 */
[----:B------:R-:W-:Y:S02]  /*0710*/  ISETP.GE.OR P4, PT, R17, UR8, P4 ;  /* 0x0000000811007c0c */ /* 0x000fe4000a786670 */
[----:B------:R-:W-:-:S11]  /*0720*/  SHF.R.S32.HI R17, RZ, 0x1f, R16 ;  /* 0x0000001fff117819 */ /* 0x000fd60000011410 */
[----:B------:R-:W0:Y:S01]  /*0730*/  @!P4 LDC.64 R22, c[0x0][0x380] ;  /* 0x0000e000ff16cb82 */ /* 0x000e220000000a00 */
[----:B------:R-:W-:Y:S02]  /*0740*/  @!P4 IMAD R19, R19, UR10, RZ ;  /* 0x0000000a1313cc24 */ /* 0x000fe4000f8e02ff */
[----:B------:R-:W-:-:S04]  /*0750*/  @!P4 IMAD.WIDE.U32 R20, R18, UR10, R16 ;  /* 0x0000000a1214cc25 */ /* 0x000fc8000f8e0010 */
[----:B------:R-:W-:-:S04]  /*0760*/  @!P4 IMAD R13, R18, UR11, R19 ;  /* 0x0000000b120dcc24 */ /* 0x000fc8000f8e0213 */
[----:B------:R-:W-:Y:S01]  /*0770*/  @!P4 IMAD.IADD R13, R13, 0x1, R21 ;  /* 0x000000010d0dc824 */ /* 0x000fe200078e0215 */
[----:B0-----:R-:W-:-:S04]  /*0780*/  @!P4 LEA R22, P6, R20, R22, 0x2 ;  /* 0x000000161416c211 */ /* 0x001fc800078c10ff */
[----:B------:R-:W-:Y:S02]  /*0790*/  @!P4 LEA.HI.X R23, R20, R23, R13, 0x2, P6 ;  /* 0x000000171417c211 */ /* 0x000fe400030f140d */
[----:B------:R-:W2:Y:S04]  /*07a0*/  @!P3 LDC R13, c[0x3][0x8] ;  /* 0x00c00200ff0dbb82 */ /* 0x000ea80000000800 */
[----:B------:R-:W4:Y:S01]  /*07b0*/  @!P4 LDG.E R23, desc[UR6][R22.64] ;  /* 0x000000061617c981 */ /* 0x000f22000c1e1900 */
[----:B------:R-:W-:-:S05]  /*07c0*/  VIADD R28, R12, 0xfffffffe ;  /* 0xfffffffe0c1c7836 */ /* 0x000fca0000000000 */
[----:B------:R-:W-:Y:S01]  /*07d0*/  SHF.R.S32.HI R29, RZ, 0x1f, R28 ;  /* 0x0000001fff1d7819 */ /* 0x000fe2000001141c */
[----:B--2---:R-:W-:Y:S01]  /*07e0*/  @!P3 FFMA R0, R11, R13, R0 ;  /* 0x0000000d0b00b223 */ /* 0x004fe20000000000 */
[----:B------:R-:W-:-:S04]  /*07f0*/  IADD3 RZ, P3, PT, RZ, RZ, RZ ;  /* 0x000000ffffff7210 */ /* 0x000fc80007f7e0ff */
[C---:B------:R-:W-:Y:S02]  /*0800*/  IADD3.X R10, PT, PT, R18.reuse, 0x1, RZ, P3, !PT ;  /* 0x00000001120a7810 */ /* 0x040fe40001ffe4ff */
[----:B------:R-:W-:-:S05]  /*0810*/  IADD3 R11, P3, PT, R18, 0x1, RZ ;  /* 0x00000001120b7810 */ /* 0x000fca0007f7e0ff */
[----:B------:R-:W-:Y:S01]  /*0820*/  IMAD.X R13, RZ, RZ, R3, P3 ;  /* 0x000000ffff0d7224 */ /* 0x000fe200018e0603 */
[----:B------:R-:W-:-:S04]  /*0830*/  LOP3.LUT R18, R28, R11, RZ, 0xfc, !PT ;  /* 0x0000000b1c127212 */ /* 0x000fc800078efcff */
[----:B------:R-:W-:-:S04]  /*0840*/  LOP3.LUT R15, R2, R13, RZ, 0xfc, !PT ;  /* 0x0000000d020f7212 */ /* 0x000fc800078efcff */
[----:B------:R-:W-:-:S04]  /*0850*/  SHF.R.U64 R18, R18, 0x1f, R15 ;  /* 0x0000001f12127819 */ /* 0x000fc8000000120f */
[----:B------:R-:W-:Y:S01]  /*0860*/  LOP3.LUT R18, R18, 0x1, RZ, 0xc0, !PT ;  /* 0x0000000112127812 */ /* 0x000fe200078ec0ff */
[----:B------:R-:W-:-:S03]  /*0870*/  VIADD R15, R6, 0xffffffff ;  /* 0xffffffff060f7836 */ /* 0x000fc60000000000 */
[----:B------:R-:W-:-:S04]  /*0880*/  ISETP.EQ.U32.AND P3, PT, R18, 0x1, PT ;  /* 0x000000011200780c */ /* 0x000fc80003f62070 */
        /* <DEDUP_REMOVED lines=8> */
[C---:B0-----:R-:W-:Y:S02]  /*0910*/  @!P3 LEA R26, P6, R28.reuse, R18, 0x2 ;  /* 0x000000121c1ab211 */ /* 0x041fe400078c10ff */
[----:B------:R-:W3:Y:S02]  /*0920*/  @!P5 LDC R18, c[0x3][0xc] ;  /* 0x00c00300ff12db82 */ /* 0x000ee40000000800 */
[----:B------:R-:W-:-:S06]  /*0930*/  @!P3 LEA.HI.X R27, R28, R19, R21, 0x2, P6 ;  /* 0x000000131c1bb211 */ /* 0x000fcc00030f1415 */
[----:B------:R0:W2:Y:S01]  /*0940*/  @!P3 LDG.E R27, desc[UR6][R26.64] ;  /* 0x000000061a1bb981 */ /* 0x0000a2000c1e1900 */
[----:B------:R-:W-:Y:S01]  /*0950*/  VIADD R28, R12, 0xffffffff ;  /* 0xffffffff0c1c7836 */ /* 0x000fe20000000000 */
[----:B------:R-:W-:Y:S01]  /*0960*/  LOP3.LUT R19, R4, R13, RZ, 0xfc, !PT ;  /* 0x0000000d04137212 */ /* 0x000fe200078efcff */
[----:B---3--:R-:W-:-:S03]  /*0970*/  @!P5 FFMA R0, R25, R18, R0 ;  /* 0x000000121900d223 */ /* 0x008fc60000000000 */
[----:B------:R-:W-:-:S04]  /*0980*/  LOP3.LUT R18, R28, R11, RZ, 0xfc, !PT ;  /* 0x0000000b1c127212 */ /* 0x000fc800078efcff */
[----:B------:R-:W-:-:S04]  /*0990*/  SHF.R.U64 R18, R18, 0x1f, R19 ;  /* 0x0000001f12127819 */ /* 0x000fc80000001213 */
[----:B------:R-:W-:-:S04]  /*09a0*/  LOP3.LUT R18, R18, 0x1, RZ, 0xc0, !PT ;  /* 0x0000000112127812 */ /* 0x000fc800078ec0ff */
[----:B------:R-:W-:-:S04]  /*09b0*/  ISETP.EQ.U32.AND P5, PT, R18, 0x1, PT ;  /* 0x000000011200780c */ /* 0x000fc80003fa2070 */
[----:B------:R-:W-:-:S04]  /*09c0*/  ISETP.EQ.U32.OR.EX P5, PT, RZ, RZ, P0, P5 ;  /* 0x000000ffff00720c */ /* 0x000fc800007a2550 */
[----:B------:R-:W-:-:S13]  /*09d0*/  ISETP.GE.OR P5, PT, R15, UR8, P5 ;  /* 0x000000080f007c0c */ /* 0x000fda000afa6670 */
[----:B------:R-:W1:Y:S01]  /*09e0*/  @!P5 LDC.64 R18, c[0x0][0x380] ;  /* 0x0000e000ff12db82 */ /* 0x000e620000000a00 */
[----:B------:R-:W-:Y:S01]  /*09f0*/  @!P5 SHF.R.S32.HI R29, RZ, 0x1f, R28 ;  /* 0x0000001fff1dd819 */ /* 0x000fe2000001141c */
[----:B------:R-:W-:-:S04]  /*0a00*/  @!P5 IMAD R21, R20, UR10, RZ ;  /* 0x0000000a1415dc24 */ /* 0x000fc8000f8e02ff */
[C---:B------:R-:W-:Y:S02]  /*0a10*/  @!P5 IMAD R21, R10.reuse, UR11, R21 ;  /* 0x0000000b0a15dc24 */ /* 0x040fe4000f8e0215 */
[----:B------:R-:W-:-:S04]  /*0a20*/  @!P5 IMAD.WIDE.U32 R28, R10, UR10, R28 ;  /* 0x0000000a0a1cdc25 */ /* 0x000fc8000f8e001c */
[----:B------:R-:W-:Y:S01]  /*0a30*/  @!P5 IMAD.IADD R21, R21, 0x1, R29 ;  /* 0x000000011515d824 */ /* 0x000fe200078e021d */
[C---:B-1----:R-:W-:Y:S02]  /*0a40*/  @!P5 LEA R24, P6, R28.reuse, R18, 0x2 ;  /* 0x000000121c18d211 */ /* 0x042fe400078c10ff */
[----:B------:R-:W4:Y:S02]  /*0a50*/  @!P4 LDC R18, c[0x3][0x10] ;  /* 0x00c00400ff12cb82 */ /* 0x000f240000000800 */
[----:B------:R-:W-:-:S06]  /*0a60*/  @!P5 LEA.HI.X R25, R28, R19, R21, 0x2, P6 ;  /* 0x000000131c19d211 */ /* 0x000fcc00030f1415 */
[----:B------:R-:W3:Y:S01]  /*0a70*/  @!P5 LDG.E R25, desc[UR6][R24.64] ;  /* 0x000000061819d981 */ /* 0x000ee2000c1e1900 */
[----:B----4-:R-:W-:Y:S01]  /*0a80*/  @!P4 FFMA R0, R23, R18, R0 ;  /* 0x000000121700c223 */ /* 0x010fe20000000000 */
[----:B------:R-:W-:-:S04]  /*0a90*/  LOP3.LUT R18, R11, R12, RZ, 0xfc, !PT ;  /* 0x0000000c0b127212 */ /* 0x000fc800078efcff */
[----:B------:R-:W-:-:S04]  /*0aa0*/  SHF.R.U64 R18, R18, 0x1f, R13 ;  /* 0x0000001f12127819 */ /* 0x000fc8000000120d */
[----:B------:R-:W-:-:S04]  /*0ab0*/  LOP3.LUT R18, R18, 0x1, RZ, 0xc0, !PT ;  /* 0x0000000112127812 */ /* 0x000fc800078ec0ff */
[----:B------:R-:W-:-:S04]  /*0ac0*/  ISETP.EQ.U32.AND P4, PT, R18, 0x1, PT ;  /* 0x000000011200780c */ /* 0x000fc80003f82070 */
[----:B------:R-:W-:-:S04]  /*0ad0*/  ISETP.EQ.U32.OR.EX P4, PT, RZ, RZ, P1, P4 ;  /* 0x000000ffff00720c */ /* 0x000fc80000f82540 */
[----:B------:R-:W-:-:S13]  /*0ae0*/  ISETP.GE.OR P4, PT, R15, UR8, P4 ;  /* 0x000000080f007c0c */ /* 0x000fda000a786670 */
[----:B------:R-:W1:Y:S01]  /*0af0*/  @!P4 LDC.64 R18, c[0x0][0x380] ;  /* 0x0000e000ff12cb82 */ /* 0x000e620000000a00 */
[--C-:B------:R-:W-:Y:S01]  /*0b00*/  SHF.R.S32.HI R29, RZ, 0x1f, R12.reuse ;  /* 0x0000001fff1d7819 */ /* 0x100fe2000001140c */
[----:B------:R-:W-:Y:S02]  /*0b10*/  @!P4 IMAD R21, R20, UR10, RZ ;  /* 0x0000000a1415cc24 */ /* 0x000fe4000f8e02ff */
[----:B------:R-:W-:Y:S02]  /*0b20*/  @!P4 IMAD.MOV.U32 R28, RZ, RZ, R12 ;  /* 0x000000ffff1cc224 */ /* 0x000fe400078e000c */
[C---:B------:R-:W-:Y:S02]  /*0b30*/  @!P4 IMAD R21, R10.reuse, UR11, R21 ;  /* 0x0000000b0a15cc24 */ /* 0x040fe4000f8e0215 */
[----:B------:R-:W-:-:S04]  /*0b40*/  @!P4 IMAD.WIDE.U32 R28, R10, UR10, R28 ;  /* 0x0000000a0a1ccc25 */ /* 0x000fc8000f8e001c */
[----:B------:R-:W-:Y:S01]  /*0b50*/  @!P4 IMAD.IADD R21, R21, 0x1, R29 ;  /* 0x000000011515c824 */ /* 0x000fe200078e021d */
[C---:B-1----:R-:W-:Y:S02]  /*0b60*/  @!P4 LEA R22, P6, R28.reuse, R18, 0x2 ;  /* 0x000000121c16c211 */ /* 0x042fe400078c10ff */
[----:B------:R-:W2:Y:S02]  /*0b70*/  @!P3 LDC R18, c[0x3][0x14] ;  /* 0x00c00500ff12bb82 */ /* 0x000ea40000000800 */
[----:B------:R-:W-:-:S06]  /*0b80*/  @!P4 LEA.HI.X R23, R28, R19, R21, 0x2, P6 ;  /* 0x000000131c17c211 */ /* 0x000fcc00030f1415 */
[----:B------:R1:W4:Y:S01]  /*0b90*/  @!P4 LDG.E R23, desc[UR6][R22.64] ;  /* 0x000000061617c981 */ /* 0x000322000c1e1900 */
[----:B0-----:R-:W-:Y:S01]  /*0ba0*/  VIADD R26, R12, 0x1 ;  /* 0x000000010c1a7836 */ /* 0x001fe20000000000 */
[----:B------:R-:W-:Y:S02]  /*0bb0*/  LOP3.LUT R19, R7, R13, RZ, 0xfc, !PT ;  /* 0x0000000d07137212 */ /* 0x000fe400078efcff */
[----:B------:R-:W-:Y:S01]  /*0bc0*/  ISETP.NE.AND P6, PT, R5, RZ, PT ;  /* 0x000000ff0500720c */ /* 0x000fe20003fc5270 */
[----:B--2---:R-:W-:Y:S01]  /*0bd0*/  @!P3 FFMA R0, R27, R18, R0 ;  /* 0x000000121b00b223 */ /* 0x004fe20000000000 */
[----:B------:R-:W-:-:S04]  /*0be0*/  LOP3.LUT R18, R26, R11, RZ, 0xfc, !PT ;  /* 0x0000000b1a127212 */ /* 0x000fc800078efcff */
[----:B------:R-:W-:-:S04]  /*0bf0*/  SHF.R.U64 R18, R18, 0x1f, R19 ;  /* 0x0000001f12127819 */ /* 0x000fc80000001213 */
[----:B------:R-:W-:-:S04]  /*0c00*/  LOP3.LUT R18, R18, 0x1, RZ, 0xc0, !PT ;  /* 0x0000000112127812 */ /* 0x000fc800078ec0ff */
[----:B------:R-:W-:-:S04]  /*0c10*/  ISETP.EQ.U32.AND P3, PT, R18, 0x1, PT ;  /* 0x000000011200780c */ /* 0x000fc80003f62070 */
[----:B------:R-:W-:-:S04]  /*0c20*/  ISETP.EQ.U32.OR.EX P3, PT, RZ, RZ, P6, P3 ;  /* 0x000000ffff00720c */ /* 0x000fc80003762530 */
[----:B------:R-:W-:-:S13]  /*0c30*/  ISETP.GE.OR P3, PT, R15, UR8, P3 ;  /* 0x000000080f007c0c */ /* 0x000fda0009f66670 */
[----:B------:R-:W0:Y:S01]  /*0c40*/  @!P3 LDC.64 R18, c[0x0][0x380] ;  /* 0x0000e000ff12bb82 */ /* 0x000e220000000a00 */
[----:B------:R-:W-:Y:S01]  /*0c50*/  SHF.R.S32.HI R27, RZ, 0x1f, R14 ;  /* 0x0000001fff1b7819 */ /* 0x000fe2000001140e */
[----:B------:R-:W-:Y:S02]  /*0c60*/  @!P3 IMAD R21, R20, UR10, RZ ;  /* 0x0000000a1415bc24 */ /* 0x000fe4000f8e02ff */
[----:B------:R-:W-:-:S04]  /*0c70*/  @!P3 IMAD.WIDE.U32 R26, R10, UR10, R26 ;  /* 0x0000000a0a1abc25 */ /* 0x000fc8000f8e001a */
[----:B------:R-:W-:-:S04]  /*0c80*/  @!P3 IMAD R21, R10, UR11, R21 ;  /* 0x0000000b0a15bc24 */ /* 0x000fc8000f8e0215 */
[----:B------:R-:W-:Y:S01]  /*0c90*/  @!P3 IMAD.IADD R14, R21, 0x1, R27 ;  /* 0x00000001150eb824 */ /* 0x000fe200078e021b */
[----:B0-----:R-:W-:-:S04]  /*0ca0*/  @!P3 LEA R18, P6, R26, R18, 0x2 ;  /* 0x000000121a12b211 */ /* 0x001fc800078c10ff */
[----:B------:R-:W-:Y:S02]  /*0cb0*/  @!P3 LEA.HI.X R19, R26, R19, R14, 0x2, P6 ;  /* 0x000000131a13b211 */ /* 0x000fe400030f140e */
[----:B------:R-:W3:Y:S04]  /*0cc0*/  @!P5 LDC R14, c[0x3][0x18] ;  /* 0x00c00600ff0edb82 */ /* 0x000ee80000000800 */
[----:B------:R0:W2:Y:S01]  /*0cd0*/  @!P3 LDG.E R19, desc[UR6][R18.64] ;  /* 0x000000061213b981 */ /* 0x0000a2000c1e1900 */
[----:B------:R-:W-:Y:S02]  /*0ce0*/  LOP3.LUT R11, R16, R11, RZ, 0xfc, !PT ;  /* 0x0000000b100b7212 */ /* 0x000fe400078efcff */
[----:B------:R-:W-:Y:S01]  /*0cf0*/  ISETP.NE.AND P6, PT, R8, RZ, PT ;  /* 0x000000ff0800720c */ /* 0x000fe20003fc5270 */
[----:B---3--:R-:W-:Y:S01]  /*0d00*/  @!P5 FFMA R0, R25, R14, R0 ;  /* 0x0000000e1900d223 */ /* 0x008fe20000000000 */
[----:B------:R-:W-:-:S04]  /*0d10*/  LOP3.LUT R14, R9, R13, RZ, 0xfc, !PT ;  /* 0x0000000d090e7212 */ /* 0x000fc800078efcff */
[----:B------:R-:W-:-:S04]  /*0d20*/  SHF.R.U64 R11, R11, 0x1f, R14 ;  /* 0x0000001f0b0b7819 */ /* 0x000fc8000000120e */
[----:B------:R-:W-:-:S04]  /*0d30*/  LOP3.LUT R11, R11, 0x1, RZ, 0xc0, !PT ;  /* 0x000000010b0b7812 */ /* 0x000fc800078ec0ff */
[----:B------:R-:W-:-:S04]  /*0d40*/  ISETP.EQ.U32.AND P5, PT, R11, 0x1, PT ;  /* 0x000000010b00780c */ /* 0x000fc80003fa2070 */
[----:B------:R-:W-:-:S04]  /*0d50*/  ISETP.EQ.U32.OR.EX P5, PT, RZ, RZ, P6, P5 ;  /* 0x000000ffff00720c */ /* 0x000fc800037a2550 */
[----:B------:R-:W-:-:S13]  /*0d60*/  ISETP.GE.OR P5, PT, R15, UR8, P5 ;  /* 0x000000080f007c0c */ /* 0x000fda000afa6670 */
[----:B------:R-:W3:Y:S01]  /*0d70*/  @!P5 LDC.64 R14, c[0x0][0x380] ;  /* 0x0000e000ff0edb82 */ /* 0x000ee20000000a00 */
[----:B------:R-:W-:Y:S02]  /*0d80*/  @!P5 IMAD R11, R20, UR10, RZ ;  /* 0x0000000a140bdc24 */ /* 0x000fe4000f8e02ff */
[----:B------:R-:W-:Y:S02]  /*0d90*/  @!P5 IMAD.MOV.U32 R20, RZ, RZ, R16 ;  /* 0x000000ffff14d224 */ /* 0x000fe400078e0010 */
[----:B------:R-:W-:Y:S02]  /*0da0*/  @!P5 IMAD.MOV.U32 R21, RZ, RZ, R17 ;  /* 0x000000ffff15d224 */ /* 0x000fe400078e0011 */
[C---:B------:R-:W-:Y:S02]  /*0db0*/  @!P5 IMAD R11, R10.reuse, UR11, R11 ;  /* 0x0000000b0a0bdc24 */ /* 0x040fe4000f8e020b */
[----:B------:R-:W-:-:S04]  /*0dc0*/  @!P5 IMAD.WIDE.U32 R20, R10, UR10, R20 ;  /* 0x0000000a0a14dc25 */ /* 0x000fc8000f8e0014 */
[----:B------:R-:W-:Y:S01]  /*0dd0*/  @!P5 IMAD.IADD R11, R11, 0x1, R21 ;  /* 0x000000010b0bd824 */ /* 0x000fe200078e0215 */
[----:B---3--:R-:W-:-:S04]  /*0de0*/  @!P5 LEA R24, P6, R20, R14, 0x2 ;  /* 0x0000000e1418d211 */ /* 0x008fc800078c10ff */
[----:B------:R-:W-:Y:S02]  /*0df0*/  @!P5 LEA.HI.X R25, R20, R15, R11, 0x2, P6 ;  /* 0x0000000f1419d211 */ /* 0x000fe400030f140b */
[----:B------:R-:W4:Y:S04]  /*0e00*/  @!P4 LDC R11, c[0x3][0x1c] ;  /* 0x00c00700ff0bcb82 */ /* 0x000f280000000800 */
[----:B------:R-:W3:Y:S01]  /*0e10*/  @!P5 LDG.E R25, desc[UR6][R24.64] ;  /* 0x000000061819d981 */ /* 0x000ee2000c1e1900 */
[----:B-1----:R-:W-:Y:S02]  /*0e20*/  VIADD R22, R12, 0xfffffffe ;  /* 0xfffffffe0c167836 */ /* 0x002fe40000000000 */
[----:B----4-:R-:W-:Y:S01]  /*0e30*/  @!P4 FFMA R0, R23, R11, R0 ;  /* 0x0000000b1700c223 */ /* 0x010fe20000000000 */
[----:B------:R-:W-:-:S05]  /*0e40*/  VIADD R11, R6, 0xfffffffe ;  /* 0xfffffffe060b7836 */ /* 0x000fca0000000000 */
[----:B------:R-:W-:-:S05]  /*0e50*/  IADD3 R11, P4, PT, R11, 0x2, RZ ;  /* 0x000000020b0b7810 */ /* 0x000fca0007f9e0ff */
[----:B------:R-:W-:Y:S01]  /*0e60*/  IMAD.X R13, RZ, RZ, R3, P4 ;  /* 0x000000ffff0d7224 */ /* 0x000fe200020e0603 */
[----:B------:R-:W-:-:S04]  /*0e70*/  LOP3.LUT R14, R22, R11, RZ, 0xfc, !PT ;  /* 0x0000000b160e7212 */ /* 0x000fc800078efcff */
[----:B------:R-:W-:Y:S01]  /*0e80*/  LOP3.LUT R15, R2, R13, RZ, 0xfc, !PT ;  /* 0x0000000d020f7212 */ /* 0x000fe200078efcff */
[----:B------:R-:W-:-:S03]  /*0e90*/  UMOV UR4, URZ ;  /* 0x000000ff00047c82 */ /* 0x000fc60008000000 */
[----:B------:R-:W-:Y:S02]  /*0ea0*/  SHF.R.U64 R14, R14, 0x1f, R15 ;  /* 0x0000001f0e0e7819 */ /* 0x000fe4000000120f */
[----:B------:R-:W-:Y:S01]  /*0eb0*/  IADD3 R3, P4, PT, RZ, UR4, RZ ;  /* 0x00000004ff037c10 */ /* 0x000fe2000ff9e0ff */
[----:B0-----:R-:W-:Y:S01]  /*0ec0*/  VIADD R18, R12, 0xffffffff ;  /* 0xffffffff0c127836 */ /* 0x001fe20000000000 */
[----:B------:R-:W-:Y:S01]  /*0ed0*/  LOP3.LUT R14, R14, 0x1, RZ, 0xc0, !PT ;  /* 0x000000010e0e7812 */ /* 0x000fe200078ec0ff */
[----:B------:R-:W-:Y:S01]  /*0ee0*/  VIADD R28, R12, 0x1 ;  /* 0x000000010c1c7836 */ /* 0x000fe20000000000 */
[----:B------:R-:W-:Y:S01]  /*0ef0*/  IADD3.X R10, PT, PT, R10, 0x1, RZ, P4, !PT ;  /* 0x000000010a0a7810 */ /* 0x000fe200027fe4ff */
[----:B------:R-:W0:Y:S01]  /*0f00*/  LDCU.64 UR4, c[0x0][0x388] ;  /* 0x00007100ff0477ac */ /* 0x000e220008000a00 */
[----:B------:R-:W-:-:S04]  /*0f10*/  ISETP.EQ.U32.AND P4, PT, R14, 0x1, PT ;  /* 0x000000010e00780c */ /* 0x000fc80003f82070 */
[----:B------:R-:W-:-:S04]  /*0f20*/  ISETP.EQ.U32.OR.EX P4, PT, RZ, RZ, P2, P4 ;  /* 0x000000ffff00720c */ /* 0x000fc80001782540 */
[----:B------:R-:W-:Y:S02]  /*0f30*/  ISETP.GE.OR P4, PT, R6, UR8, P4 ;  /* 0x0000000806007c0c */ /* 0x000fe4000a786670 */
[----:B------:R-:W-:-:S11]  /*0f40*/  SHF.R.S32.HI R20, RZ, 0x1f, R10 ;  /* 0x0000001fff147819 */ /* 0x000fd6000001140a */
[----:B------:R-:W1:Y:S01]  /*0f50*/  @!P4 LDC.64 R14, c[0x0][0x380] ;  /* 0x0000e000ff0ecb82 */ /* 0x000e620000000a00 */
[--C-:B------:R-:W-:Y:S01]  /*0f60*/  SHF.R.S32.HI R23, RZ, 0x1f, R22.reuse ;  /* 0x0000001fff177819 */ /* 0x100fe20000011416 */
[----:B------:R-:W-:Y:S02]  /*0f70*/  @!P4 IMAD R21, R20, UR10, RZ ;  /* 0x0000000a1415cc24 */ /* 0x000fe4000f8e02ff */
[----:B------:R-:W-:-:S04]  /*0f80*/  @!P4 IMAD.WIDE.U32 R22, R10, UR10, R22 ;  /* 0x0000000a0a16cc25 */ /* 0x000fc8000f8e0016 */
[----:B------:R-:W-:-:S04]  /*0f90*/  @!P4 IMAD R21, R10, UR11, R21 ;  /* 0x0000000b0a15cc24 */ /* 0x000fc8000f8e0215 */
[----:B------:R-:W-:Y:S01]  /*0fa0*/  @!P4 IMAD.IADD R21, R23, 0x1, R21 ;  /* 0x000000011715c824 */ /* 0x000fe200078e0215 */
[C---:B-1----:R-:W-:Y:S02]  /*0fb0*/  @!P4 LEA R26, P6, R22.reuse, R14, 0x2 ;  /* 0x0000000e161ac211 */ /* 0x042fe400078c10ff */
[----:B------:R-:W2:Y:S02]  /*0fc0*/  @!P3 LDC R14, c[0x3][0x20] ;  /* 0x00c00800ff0ebb82 */ /* 0x000ea40000000800 */
[----:B------:R-:W-:-:S06]  /*0fd0*/  @!P4 LEA.HI.X R27, R22, R15, R21, 0x2, P6 ;  /* 0x0000000f161bc211 */ /* 0x000fcc00030f1415 */
[----:B------:R1:W4:Y:S01]  /*0fe0*/  @!P4 LDG.E R27, desc[UR6][R26.64] ;  /* 0x000000061a1bc981 */ /* 0x000322000c1e1900 */
[----:B------:R-:W-:Y:S01]  /*0ff0*/  LOP3.LUT R15, R4, R13, RZ, 0xfc, !PT ;  /* 0x0000000d040f7212 */ /* 0x000fe200078efcff */
[----:B--2---:R-:W-:Y:S01]  /*1000*/  @!P3 FFMA R0, R19, R14, R0 ;  /* 0x0000000e1300b223 */ /* 0x004fe20000000000 */
[----:B------:R-:W-:-:S04]  /*1010*/  LOP3.LUT R14, R18, R11, RZ, 0xfc, !PT ;  /* 0x0000000b120e7212 */ /* 0x000fc800078efcff */
[----:B------:R-:W-:-:S04]  /*1020*/  SHF.R.U64 R14, R14, 0x1f, R15 ;  /* 0x0000001f0e0e7819 */ /* 0x000fc8000000120f */
[----:B------:R-:W-:-:S04]  /*1030*/  LOP3.LUT R14, R14, 0x1, RZ, 0xc0, !PT ;  /* 0x000000010e0e7812 */ /* 0x000fc800078ec0ff */
[----:B------:R-:W-:-:S04]  /*1040*/  ISETP.EQ.U32.AND P3, PT, R14, 0x1, PT ;  /* 0x000000010e00780c */ /* 0x000fc80003f62070 */
[----:B------:R-:W-:-:S04]  /*1050*/  ISETP.EQ.U32.OR.EX P3, PT, RZ, RZ, P0, P3 ;  /* 0x000000ffff00720c */ /* 0x000fc80000762530 */
[----:B------:R-:W-:-:S13]  /*1060*/  ISETP.GE.OR P3, PT, R6, UR8, P3 ;  /* 0x0000000806007c0c */ /* 0x000fda0009f66670 */
[----:B------:R-:W2:Y:S01]  /*1070*/  @!P3 LDC.64 R14, c[0x0][0x380] ;  /* 0x0000e000ff0ebb82 */ /* 0x000ea20000000a00 */
[----:B------:R-:W-:Y:S01]  /*1080*/  @!P3 SHF.R.S32.HI R19, RZ, 0x1f, R18 ;  /* 0x0000001fff13b819 */ /* 0x000fe20000011412 */
[----:B------:R-:W-:-:S04]  /*1090*/  @!P3 IMAD R21, R20, UR10, RZ ;  /* 0x0000000a1415bc24 */ /* 0x000fc8000f8e02ff */
[C---:B------:R-:W-:Y:S02]  /*10a0*/  @!P3 IMAD R21, R10.reuse, UR11, R21 ;  /* 0x0000000b0a15bc24 */ /* 0x040fe4000f8e0215 */
[----:B------:R-:W-:-:S04]  /*10b0*/  @!P3 IMAD.WIDE.U32 R18, R10, UR10, R18 ;  /* 0x0000000a0a12bc25 */ /* 0x000fc8000f8e0012 */
[----:B------:R-:W-:Y:S01]  /*10c0*/  @!P3 IMAD.IADD R19, R21, 0x1, R19 ;  /* 0x000000011513b824 */ /* 0x000fe200078e0213 */
[C---:B--2---:R-:W-:Y:S02]  /*10d0*/  @!P3 LEA R22, P6, R18.reuse, R14, 0x2 ;  /* 0x0000000e1216b211 */ /* 0x044fe400078c10ff */
[----:B------:R-:W3:Y:S02]  /*10e0*/  @!P5 LDC R14, c[0x3][0x24] ;  /* 0x00c00900ff0edb82 */ /* 0x000ee40000000800 */
[----:B------:R-:W-:-:S06]  /*10f0*/  @!P3 LEA.HI.X R23, R18, R15, R19, 0x2, P6 ;  /* 0x0000000f1217b211 */ /* 0x000fcc00030f1413 */
[----:B------:R-:W2:Y:S01]  /*1100*/  @!P3 LDG.E R23, desc[UR6][R22.64] ;  /* 0x000000061617b981 */ /* 0x000ea2000c1e1900 */
        /* <DEDUP_REMOVED lines=8> */
[--C-:B------:R-:W-:Y:S01]  /*1190*/  SHF.R.S32.HI R19, RZ, 0x1f, R12.reuse ;  /* 0x0000001fff137819 */ /* 0x100fe2000001140c */
[----:B------:R-:W-:Y:S02]  /*11a0*/  @!P5 IMAD R21, R20, UR10, RZ ;  /* 0x0000000a1415dc24 */ /* 0x000fe4000f8e02ff */
[----:B------:R-:W-:Y:S02]  /*11b0*/  @!P5 IMAD.MOV.U32 R18, RZ, RZ, R12 ;  /* 0x000000ffff12d224 */ /* 0x000fe400078e000c */
[C---:B------:R-:W-:Y:S02]  /*11c0*/  @!P5 IMAD R21, R10.reuse, UR11, R21 ;  /* 0x0000000b0a15dc24 */ /* 0x040fe4000f8e0215 */
[----:B------:R-:W-:-:S04]  /*11d0*/  @!P5 IMAD.WIDE.U32 R18, R10, UR10, R18 ;  /* 0x0000000a0a12dc25 */ /* 0x000fc8000f8e0012 */
[----:B------:R-:W-:Y:S01]  /*11e0*/  @!P5 IMAD.IADD R19, R21, 0x1, R19 ;  /* 0x000000011513d824 */ /* 0x000fe200078e0213 */
[C---:B---3--:R-:W-:Y:S02]  /*11f0*/  @!P5 LEA R24, P6, R18.reuse, R14, 0x2 ;  /* 0x0000000e1218d211 */ /* 0x048fe400078c10ff */
[----:B------:R-:W4:Y:S02]  /*1200*/  @!P4 LDC R14, c[0x3][0x28] ;  /* 0x00c00a00ff0ecb82 */ /* 0x000f240000000800 */
[----:B------:R-:W-:-:S06]  /*1210*/  @!P5 LEA.HI.X R25, R18, R15, R19, 0x2, P6 ;  /* 0x0000000f1219d211 */ /* 0x000fcc00030f1413 */
[----:B------:R-:W3:Y:S01]  /*1220*/  @!P5 LDG.E R25, desc[UR6][R24.64] ;  /* 0x000000061819d981 */ /* 0x000ee2000c1e1900 */
[----:B-1----:R-:W-:Y:S01]  /*1230*/  VIADD R26, R12, 0x1 ;  /* 0x000000010c1a7836 */ /* 0x002fe20000000000 */
[----:B------:R-:W-:Y:S02]  /*1240*/  LOP3.LUT R15, R7, R13, RZ, 0xfc, !PT ;  /* 0x0000000d070f7212 */ /* 0x000fe400078efcff */
[----:B------:R-:W-:Y:S01]  /*1250*/  ISETP.NE.AND P6, PT, R5, RZ, PT ;  /* 0x000000ff0500720c */ /* 0x000fe20003fc5270 */
        /* <DEDUP_REMOVED lines=16> */
[----:B------:R-:W4:Y:S01]  /*1360*/  @!P4 LDG.E R19, desc[UR6][R18.64] ;  /* 0x000000061213c981 */ /* 0x000f22000c1e1900 */
        /* <DEDUP_REMOVED lines=9> */
[----:B------:R-:W1:Y:S01]  /*1400*/  @!P3 LDC.64 R14, c[0x0][0x380] ;  /* 0x0000e000ff0ebb82 */ /* 0x000e620000000a00 */
[----:B------:R-:W-:Y:S02]  /*1410*/  @!P3 IMAD R11, R20, UR10, RZ ;  /* 0x0000000a140bbc24 */ /* 0x000fe4000f8e02ff */
[----:B------:R-:W-:Y:S02]  /*1420*/  @!P3 IMAD.MOV.U32 R20, RZ, RZ, R16 ;  /* 0x000000ffff14b224 */ /* 0x000fe400078e0010 */
[----:B------:R-:W-:Y:S02]  /*1430*/  @!P3 IMAD.MOV.U32 R21, RZ, RZ, R17 ;  /* 0x000000ffff15b224 */ /* 0x000fe400078e0011 */
[C---:B------:R-:W-:Y:S02]  /*1440*/  @!P3 IMAD R11, R10.reuse, UR11, R11 ;  /* 0x0000000b0a0bbc24 */ /* 0x040fe4000f8e020b */
[----:B------:R-:W-:-:S04]  /*1450*/  @!P3 IMAD.WIDE.U32 R20, R10, UR10, R20 ;  /* 0x0000000a0a14bc25 */ /* 0x000fc8000f8e0014 */
[----:B------:R-:W-:Y:S01]  /*1460*/  @!P3 IMAD.IADD R11, R11, 0x1, R21 ;  /* 0x000000010b0bb824 */ /* 0x000fe200078e0215 */
[----:B-1----:R-:W-:-:S04]  /*1470*/  @!P3 LEA R22, P6, R20, R14, 0x2 ;  /* 0x0000000e1416b211 */ /* 0x002fc800078c10ff */
[----:B------:R-:W-:Y:S02]  /*1480*/  @!P3 LEA.HI.X R23, R20, R15, R11, 0x2, P6 ;  /* 0x0000000f1417b211 */ /* 0x000fe400030f140b */
[----:B------:R-:W3:Y:S04]  /*1490*/  @!P5 LDC R11, c[0x3][0x30] ;  /* 0x00c00c00ff0bdb82 */ /* 0x000ee80000000800 */
[----:B------:R-:W2:Y:S01]  /*14a0*/  @!P3 LDG.E R23, desc[UR6][R22.64] ;  /* 0x000000061617b981 */ /* 0x000ea2000c1e1900 */
[----:B------:R-:W-:Y:S02]  /*14b0*/  VIADD R26, R12, 0xfffffffe ;  /* 0xfffffffe0c1a7836 */ /* 0x000fe40000000000 */
[----:B---3--:R-:W-:Y:S01]  /*14c0*/  @!P5 FFMA R0, R25, R11, R0 ;  /* 0x0000000b1900d223 */ /* 0x008fe20000000000 */
[----:B------:R-:W-:-:S05]  /*14d0*/  IADD3 R11, P5, PT, R6, -0x2, RZ ;  /* 0xfffffffe060b7810 */ /* 0x000fca0007fbe0ff */
[----:B------:R-:W-:Y:S01]  /*14e0*/  IMAD.X R13, RZ, RZ, RZ, P5 ;  /* 0x000000ffff0d7224 */ /* 0x000fe200028e06ff */
[----:B------:R-:W-:-:S05]  /*14f0*/  IADD3 R11, P5, PT, R11, 0x3, RZ ;  /* 0x000000030b0b7810 */ /* 0x000fca0007fbe0ff */
[----:B------:R-:W-:Y:S01]  /*1500*/  IMAD.X R13, RZ, RZ, R13, P5 ;  /* 0x000000ffff0d7224 */ /* 0x000fe200028e060d */
[----:B------:R-:W-:-:S04]  /*1510*/  LOP3.LUT R14, R26, R11, RZ, 0xfc, !PT ;  /* 0x0000000b1a0e7212 */ /* 0x000fc800078efcff */
[----:B------:R-:W-:-:S04]  /*1520*/  LOP3.LUT R15, R2, R13, RZ, 0xfc, !PT ;  /* 0x0000000d020f7212 */ /* 0x000fc800078efcff */
[----:B------:R-:W-:Y:S02]  /*1530*/  SHF.R.U64 R14, R14, 0x1f, R15 ;  /* 0x0000001f0e0e7819 */ /* 0x000fe4000000120f */
[----:B------:R-:W-:Y:S02]  /*1540*/  IADD3 R3, P5, PT, RZ, R3, RZ ;  /* 0x00000003ff037210 */ /* 0x000fe40007fbe0ff */
[----:B------:R-:W-:Y:S02]  /*1550*/  LOP3.LUT R14, R14, 0x1, RZ, 0xc0, !PT ;  /* 0x000000010e0e7812 */ /* 0x000fe400078ec0ff */
[----:B------:R-:W-:Y:S02]  /*1560*/  IADD3.X R10, PT, PT, R10, 0x1, RZ, P5, !PT ;  /* 0x000000010a0a7810 */ /* 0x000fe40002ffe4ff */
[----:B------:R-:W-:Y:S01]  /*1570*/  ISETP.EQ.U32.AND P5, PT, R14, 0x1, PT ;  /* 0x000000010e00780c */ /* 0x000fe20003fa2070 */
[----:B------:R-:W-:-:S03]  /*1580*/  VIADD R20, R6, 0x1 ;  /* 0x0000000106147836 */ /* 0x000fc60000000000 */
        /* <DEDUP_REMOVED lines=10> */
[----:B------:R-:W4:Y:S02]  /*1630*/  @!P4 LDC R14, c[0x3][0x34] ;  /* 0x00c00d00ff0ecb82 */ /* 0x000f240000000800 */
[----:B------:R-:W-:-:S06]  /*1640*/  @!P5 LEA.HI.X R25, R26, R15, R25, 0x2, P6 ;  /* 0x0000000f1a19d211 */ /* 0x000fcc00030f1419 */
[----:B------:R1:W3:Y:S01]  /*1650*/  @!P5 LDG.E R25, desc[UR6][R24.64] ;  /* 0x000000061819d981 */ /* 0x0002e2000c1e1900 */
[----:B------:R-:W-:Y:S01]  /*1660*/  VIADD R26, R12, 0xffffffff ;  /* 0xffffffff0c1a7836 */ /* 0x000fe20000000000 */
[----:B------:R-:W-:Y:S01]  /*1670*/  LOP3.LUT R15, R4, R13, RZ, 0xfc, !PT ;  /* 0x0000000d040f7212 */ /* 0x000fe200078efcff */
[----:B----4-:R-:W-:-:S03]  /*1680*/  @!P4 FFMA R0, R19, R14, R0 ;  /* 0x0000000e1300c223 */ /* 0x010fc60000000000 */
[----:B------:R-:W-:-:S04]  /*1690*/  LOP3.LUT R14, R26, R11, RZ, 0xfc, !PT ;  /* 0x0000000b1a0e7212 */ /* 0x000fc800078efcff */
[----:B------:R-:W-:-:S04]  /*16a0*/  SHF.R.U64 R14, R14, 0x1f, R15 ;  /* 0x0000001f0e0e7819 */ /* 0x000fc8000000120f */
[----:B------:R-:W-:-:S04]  /*16b0*/  LOP3.LUT R14, R14, 0x1, RZ, 0xc0, !PT ;  /* 0x000000010e0e7812 */ /* 0x000fc800078ec0ff */
[----:B------:R-:W-:-:S04]  /*16c0*/  ISETP.EQ.U32.AND P4, PT, R14, 0x1, PT ;  /* 0x000000010e00780c */ /* 0x000fc80003f82070 */
[----:B------:R-:W-:-:S04]  /*16d0*/  ISETP.EQ.U32.OR.EX P4, PT, RZ, RZ, P0, P4 ;  /* 0x000000ffff00720c */ /* 0x000fc80000782540 */
[----:B------:R-:W-:-:S13]  /*16e0*/  ISETP.GE.OR P4, PT, R20, UR8, P4 ;  /* 0x0000000814007c0c */ /* 0x000fda000a786670 */
[----:B------:R-:W4:Y:S01]  /*16f0*/  @!P4 LDC.64 R14, c[0x0][0x380] ;  /* 0x0000e000ff0ecb82 */ /* 0x000f220000000a00 */
[----:B------:R-:W-:Y:S01]  /*1700*/  @!P4 SHF.R.S32.HI R27, RZ, 0x1f, R26 ;  /* 0x0000001fff1bc819 */ /* 0x000fe2000001141a */
[----:B------:R-:W-:-:S04]  /*1710*/  @!P4 IMAD R19, R21, UR10, RZ ;  /* 0x0000000a1513cc24 */ /* 0x000fc8000f8e02ff */
[C---:B------:R-:W-:Y:S02]  /*1720*/  @!P4 IMAD R19, R10.reuse, UR11, R19 ;  /* 0x0000000b0a13cc24 */ /* 0x040fe4000f8e0213 */
[----:B------:R-:W-:-:S04]  /*1730*/  @!P4 IMAD.WIDE.U32 R26, R10, UR10, R26 ;  /* 0x0000000a0a1acc25 */ /* 0x000fc8000f8e001a */
[----:B------:R-:W-:Y:S01]  /*1740*/  @!P4 IMAD.IADD R19, R19, 0x1, R27 ;  /* 0x000000011313c824 */ /* 0x000fe200078e021b */
[C---:B----4-:R-:W-:Y:S02]  /*1750*/  @!P4 LEA R18, P6, R26.reuse, R14, 0x2 ;  /* 0x0000000e1a12c211 */ /* 0x050fe400078c10ff */
[----:B------:R-:W2:Y:S02]  /*1760*/  @!P3 LDC R14, c[0x3][0x38] ;  /* 0x00c00e00ff0ebb82 */ /* 0x000ea40000000800 */
[----:B------:R-:W-:-:S06]  /*1770*/  @!P4 LEA.HI.X R19, R26, R15, R19, 0x2, P6 ;  /* 0x0000000f1a13c211 */ /* 0x000fcc00030f1413 */
[----:B------:R-:W4:Y:S01]  /*1780*/  @!P4 LDG.E R19, desc[UR6][R18.64] ;  /* 0x000000061213c981 */ /* 0x000f22000c1e1900 */
[----:B------:R-:W-:Y:S01]  /*1790*/  SHF.R.S32.HI R27, RZ, 0x1f, R12 ;  /* 0x0000001fff1b7819 */ /* 0x000fe2000001140c */
        /* <DEDUP_REMOVED lines=8> */
[----:B------:R-:W-:Y:S02]  /*1820*/  @!P3 IMAD R23, R21, UR10, RZ ;  /* 0x0000000a1517bc24 */ /* 0x000fe4000f8e02ff */
[----:B------:R-:W-:Y:S02]  /*1830*/  @!P3 IMAD.MOV.U32 R26, RZ, RZ, R12 ;  /* 0x000000ffff1ab224 */ /* 0x000fe400078e000c */
[C---:B------:R-:W-:Y:S02]  /*1840*/  @!P3 IMAD R23, R10.reuse, UR11, R23 ;  /* 0x0000000b0a17bc24 */ /* 0x040fe4000f8e0217 */
[----:B------:R-:W-:-:S04]  /*1850*/  @!P3 IMAD.WIDE.U32 R26, R10, UR10, R26 ;  /* 0x0000000a0a1abc25 */ /* 0x000fc8000f8e001a */
[----:B------:R-:W-:Y:S01]  /*1860*/  @!P3 IMAD.IADD R23, R23, 0x1, R27 ;  /* 0x000000011717b824 */ /* 0x000fe200078e021b */
[C---:B--2---:R-:W-:Y:S02]  /*1870*/  @!P3 LEA R22, P6, R26.reuse, R14, 0x2 ;  /* 0x0000000e1a16b211 */ /* 0x044fe400078c10ff */
[----:B------:R-:W3:Y:S02]  /*1880*/  @!P5 LDC R14, c[0x3][0x3c] ;  /* 0x00c00f00ff0edb82 */ /* 0x000ee40000000800 */
[----:B------:R-:W-:-:S06]  /*1890*/  @!P3 LEA.HI.X R23, R26, R15, R23, 0x2, P6 ;  /* 0x0000000f1a17b211 */ /* 0x000fcc00030f1417 */
[----:B------:R2:W5:Y:S01]  /*18a0*/  @!P3 LDG.E R23, desc[UR6][R22.64] ;  /* 0x000000061617b981 */ /* 0x000562000c1e1900 */
[----:B-1----:R-:W-:Y:S01]  /*18b0*/  VIADD R24, R12, 0x1 ;  /* 0x000000010c187836 */ /* 0x002fe20000000000 */
        /* <DEDUP_REMOVED lines=15> */
[----:B-1----:R-:W-:-:S04]  /*19b0*/  @!P6 LEA R14, P5, R24, R14, 0x2 ;  /* 0x0000000e180ee211 */ /* 0x002fc800078a10ff */
[----:B------:R-:W-:Y:S02]  /*19c0*/  @!P6 LEA.HI.X R15, R24, R15, R25, 0x2, P5 ;  /* 0x0000000f180fe211 */ /* 0x000fe400028f1419 */
[----:B------:R-:W-:Y:S02]  /*19d0*/  P2R R24, PR, RZ, 0x40 ;  /* 0x00000040ff187803 */ /* 0x000fe40000000000 */
[----:B------:R-:W-:Y:S02]  /*19e0*/  ISETP.NE.AND P6, PT, R8, RZ, PT ;  /* 0x000000ff0800720c */ /* 0x000fe40003fc5270 */
[----:B------:R-:W4:Y:S01]  /*19f0*/  @!P4 LDC R8, c[0x3][0x40] ;  /* 0x00c01000ff08cb82 */ /* 0x000f220000000800 */
[----:B------:R-:W-:Y:S01]  /*1a00*/  LOP3.LUT R9, R9, R13, RZ, 0xfc, !PT ;  /* 0x0000000d09097212 */ /* 0x000fe200078efcff */
        /* <DEDUP_REMOVED lines=16> */
[----:B------:R-:W5:Y:S01]  /*1b10*/  @!P3 LDC R11, c[0x3][0x44] ;  /* 0x00c01100ff0bbb82 */ /* 0x000f620000000800 */
[----:B------:R-:W-:Y:S02]  /*1b20*/  VIADD R18, R12, 0xfffffffe ;  /* 0xfffffffe0c127836 */ /* 0x000fe40000000000 */
[C---:B--2---:R-:W-:Y:S01]  /*1b30*/  VIADD R22, R6.reuse, 0x2 ;  /* 0x0000000206167836 */ /* 0x044fe20000000000 */
[----:B------:R-:W-:Y:S01]  /*1b40*/  SHF.R.S32.HI R27, RZ, 0x1f, R12 ;  /* 0x0000001fff1b7819 */ /* 0x000fe2000001140c */
[----:B------:R1:W2:Y:S01]  /*1b50*/  @!P5 LDG.E R9, desc[UR6][R8.64] ;  /* 0x000000060809d981 */ /* 0x0002a2000c1e1900 */
[----:B------:R-:W-:Y:S01]  /*1b60*/  SHF.R.S32.HI R19, RZ, 0x1f, R18 ;  /* 0x0000001fff137819 */ /* 0x000fe20000011412 */
[----:B-----5:R-:W-:Y:S01]  /*1b70*/  @!P3 FFMA R0, R23, R11, R0 ;  /* 0x0000000b1700b223 */ /* 0x020fe20000000000 */
[----:B------:R-:W-:-:S05]  /*1b80*/  IADD3 R13, P3, PT, R6, -0x2, RZ ;  /* 0xfffffffe060d7810 */ /* 0x000fca0007f7e0ff */
[----:B------:R-:W-:Y:S01]  /*1b90*/  IMAD.X R11, RZ, RZ, RZ, P3 ;  /* 0x000000ffff0b7224 */ /* 0x000fe200018e06ff */
[----:B------:R-:W-:-:S05]  /*1ba0*/  IADD3 R13, P3, PT, R13, 0x4, RZ ;  /* 0x000000040d0d7810 */ /* 0x000fca0007f7e0ff */
[----:B------:R-:W-:Y:S01]  /*1bb0*/  IMAD.X R11, RZ, RZ, R11, P3 ;  /* 0x000000ffff0b7224 */ /* 0x000fe200018e060b */
[----:B------:R-:W-:Y:S02]  /*1bc0*/  IADD3 RZ, P3, PT, RZ, R3, RZ ;  /* 0x00000003ffff7210 */ /* 0x000fe40007f7e0ff */
[----:B------:R-:W-:Y:S02]  /*1bd0*/  LOP3.LUT R3, R18, R13, RZ, 0xfc, !PT ;  /* 0x0000000d12037212 */ /* 0x000fe400078efcff */
[----:B------:R-:W-:-:S04]  /*1be0*/  LOP3.LUT R2, R2, R11, RZ, 0xfc, !PT ;  /* 0x0000000b02027212 */ /* 0x000fc800078efcff */
[----:B------:R-:W-:-:S04]  /*1bf0*/  SHF.R.U64 R2, R3, 0x1f, R2 ;  /* 0x0000001f03027819 */ /* 0x000fc80000001202 */
[----:B------:R-:W-:Y:S02]  /*1c00*/  LOP3.LUT R2, R2, 0x1, RZ, 0xc0, !PT ;  /* 0x0000000102027812 */ /* 0x000fe400078ec0ff */
[----:B------:R-:W-:Y:S02]  /*1c10*/  IADD3.X R10, PT, PT, R10, 0x1, RZ, P3, !PT ;  /* 0x000000010a0a7810 */ /* 0x000fe40001ffe4ff */
[----:B------:R-:W-:Y:S01]  /*1c20*/  ISETP.EQ.U32.AND P3, PT, R2, 0x1, PT ;  /* 0x000000010200780c */ /* 0x000fe20003f62070 */
[----:B------:R-:W-:-:S03]  /*1c30*/  VIADD R2, R6, 0x2 ;  /* 0x0000000206027836 */ /* 0x000fc60000000000 */
[----:B------:R-:W-:-:S04]  /*1c40*/  ISETP.EQ.U32.OR.EX P3, PT, RZ, RZ, P2, P3 ;  /* 0x000000ffff00720c */ /* 0x000fc80001762530 */
[----:B------:R-:W-:Y:S02]  /*1c50*/  ISETP.GE.OR P4, PT, R2, UR8, P3 ;  /* 0x0000000802007c0c */ /* 0x000fe40009f86670 */
[----:B------:R-:W-:-:S11]  /*1c60*/  SHF.R.S32.HI R20, RZ, 0x1f, R10 ;  /* 0x0000001fff147819 */ /* 0x000fd6000001140a */
[----:B------:R-:W3:Y:S01]  /*1c70*/  @!P4 LDC.64 R2, c[0x0][0x380] ;  /* 0x0000e000ff02cb82 */ /* 0x000ee20000000a00 */
[----:B------:R-:W-:Y:S02]  /*1c80*/  @!P4 IMAD R21, R20, UR10, RZ ;  /* 0x0000000a1415cc24 */ /* 0x000fe4000f8e02ff */
[----:B------:R-:W-:-:S04]  /*1c90*/  @!P4 IMAD.WIDE.U32 R18, R10, UR10, R18 ;  /* 0x0000000a0a12cc25 */ /* 0x000fc8000f8e0012 */
[----:B------:R-:W-:-:S04]  /*1ca0*/  @!P4 IMAD R21, R10, UR11, R21 ;  /* 0x0000000b0a15cc24 */ /* 0x000fc8000f8e0215 */
[----:B------:R-:W-:Y:S01]  /*1cb0*/  @!P4 IMAD.IADD R19, R19, 0x1, R21 ;  /* 0x000000011313c824 */ /* 0x000fe200078e0215 */
[----:B---3--:R-:W-:-:S04]  /*1cc0*/  @!P4 LEA R2, P2, R18, R2, 0x2 ;  /* 0x000000021202c211 */ /* 0x008fc800078410ff */
[----:B------:R-:W-:Y:S02]  /*1cd0*/  @!P4 LEA.HI.X R3, R18, R3, R19, 0x2, P2 ;  /* 0x000000031203c211 */ /* 0x000fe400010f1413 */
[----:B------:R-:W-:-:S04]  /*1ce0*/  LOP3.LUT R18, R13, R12, RZ, 0xfc, !PT ;  /* 0x0000000c0d127212 */ /* 0x000fc800078efcff */
[----:B------:R-:W-:Y:S01]  /*1cf0*/  SHF.R.U64 R18, R18, 0x1f, R11 ;  /* 0x0000001f12127819 */ /* 0x000fe2000000120b */
[----:B------:R-:W-:Y:S01]  /*1d00*/  VIADD R20, R12, 0xffffffff ;  /* 0xffffffff0c147836 */ /* 0x000fe20000000000 */
[----:B------:R-:W-:Y:S01]  /*1d10*/  LOP3.LUT R19, R4, R11, RZ, 0xfc, !PT ;  /* 0x0000000b04137212 */ /* 0x000fe200078efcff */
[----:B------:R3:W4:Y:S01]  /*1d20*/  @!P4 LDG.E R3, desc[UR6][R2.64] ;  /* 0x000000060203c981 */ /* 0x000722000c1e1900 */
[----:B------:R-:W-:-:S04]  /*1d30*/  LOP3.LUT R18, R18, 0x1, RZ, 0xc0, !PT ;  /* 0x0000000112127812 */ /* 0x000fc800078ec0ff */
[----:B------:R-:W-:Y:S02]  /*1d40*/  ISETP.EQ.U32.AND P2, PT, R18, 0x1, PT ;  /* 0x000000011200780c */ /* 0x000fe40003f42070 */
[----:B------:R-:W-:-:S04]  /*1d50*/  LOP3.LUT R18, R20, R13, RZ, 0xfc, !PT ;  /* 0x0000000d14127212 */ /* 0x000fc800078efcff */
[----:B------:R-:W-:-:S04]  /*1d60*/  SHF.R.U64 R4, R18, 0x1f, R19 ;  /* 0x0000001f12047819 */ /* 0x000fc80000001213 */
[----:B------:R-:W-:Y:S02]  /*1d70*/  LOP3.LUT R4, R4, 0x1, RZ, 0xc0, !PT ;  /* 0x0000000104047812 */ /* 0x000fe400078ec0ff */
[----:B------:R-:W-:Y:S02]  /*1d80*/  ISETP.EQ.U32.OR.EX P2, PT, RZ, RZ, P1, P2 ;  /* 0x000000ffff00720c */ /* 0x000fe40000f42520 */
[----:B------:R-:W-:-:S04]  /*1d90*/  ISETP.EQ.U32.AND P1, PT, R4, 0x1, PT ;  /* 0x000000010400780c */ /* 0x000fc80003f22070 */
[----:B------:R-:W-:-:S04]  /*1da0*/  ISETP.EQ.U32.OR.EX P1, PT, RZ, RZ, P0, P1 ;  /* 0x000000ffff00720c */ /* 0x000fc80000722510 */
[----:B------:R-:W-:Y:S02]  /*1db0*/  ISETP.GE.OR P3, PT, R22, UR8, P1 ;  /* 0x0000000816007c0c */ /* 0x000fe40008f66670 */
[----:B------:R-:W-:-:S11]  /*1dc0*/  SHF.R.S32.HI R4, RZ, 0x1f, R10 ;  /* 0x0000001fff047819 */ /* 0x000fd6000001140a */
[----:B------:R-:W5:Y:S01]  /*1dd0*/  @!P3 LDC.64 R18, c[0x0][0x380] ;  /* 0x0000e000ff12bb82 */ /* 0x000f620000000a00 */
[----:B------:R-:W-:Y:S01]  /*1de0*/  @!P3 SHF.R.S32.HI R21, RZ, 0x1f, R20 ;  /* 0x0000001fff15b819 */ /* 0x000fe20000011414 */
[----:B------:R-:W-:Y:S01]  /*1df0*/  @!P3 IMAD R23, R4, UR10, RZ ;  /* 0x0000000a0417bc24 */ /* 0x000fe2000f8e02ff */
[----:B------:R-:W-:-:S03]  /*1e00*/  ISETP.GE.OR P2, PT, R22, UR8, P2 ;  /* 0x0000000816007c0c */ /* 0x000fc60009746670 */
[C---:B------:R-:W-:Y:S02]  /*1e10*/  @!P3 IMAD R23, R10.reuse, UR11, R23 ;  /* 0x0000000b0a17bc24 */ /* 0x040fe4000f8e0217 */
[----:B------:R-:W-:-:S04]  /*1e20*/  @!P3 IMAD.WIDE.U32 R20, R10, UR10, R20 ;  /* 0x0000000a0a14bc25 */ /* 0x000fc8000f8e0014 */
[----:B------:R-:W-:Y:S01]  /*1e30*/  @!P3 IMAD.IADD R21, R23, 0x1, R21 ;  /* 0x000000011715b824 */ /* 0x000fe200078e0215 */
[----:B-----5:R-:W-:-:S04]  /*1e40*/  @!P3 LEA R18, P0, R20, R18, 0x2 ;  /* 0x000000121412b211 */ /* 0x020fc800078010ff */
[----:B------:R-:W-:Y:S02]  /*1e50*/  @!P3 LEA.HI.X R19, R20, R19, R21, 0x2, P0 ;  /* 0x000000131413b211 */ /* 0x000fe400000f1415 */
[----:B------:R-:W5:Y:S01]  /*1e60*/  @!P2 LDC.64 R20, c[0x0][0x380] ;  /* 0x0000e000ff14ab82 */ /* 0x000f620000000a00 */
[----:B------:R-:W-:Y:S02]  /*1e70*/  @!P2 IMAD R23, R4, UR10, RZ ;  /* 0x0000000a0417ac24 */ /* 0x000fe4000f8e02ff */
[----:B------:R-:W-:Y:S01]  /*1e80*/  @!P2 IMAD.MOV.U32 R26, RZ, RZ, R12 ;  /* 0x000000ffff1aa224 */ /* 0x000fe200078e000c */
[----:B------:R-:W-:Y:S01]  /*1e90*/  LOP3.LUT R7, R7, R11, RZ, 0xfc, !PT ;  /* 0x0000000b07077212 */ /* 0x000fe200078efcff */
[C---:B------:R-:W-:Y:S01]  /*1ea0*/  @!P2 IMAD R23, R10.reuse, UR11, R23 ;  /* 0x0000000b0a17ac24 */ /* 0x040fe2000f8e0217 */
[----:B------:R-:W-:Y:S01]  /*1eb0*/  SHF.R.S32.HI R29, RZ, 0x1f, R28 ;  /* 0x0000001fff1d7819 */ /* 0x000fe2000001141c */
[----:B------:R-:W-:Y:S01]  /*1ec0*/  @!P2 IMAD.WIDE.U32 R26, R10, UR10, R26 ;  /* 0x0000000a0a1aac25 */ /* 0x000fe2000f8e001a */
[----:B------:R-:W4:Y:S03]  /*1ed0*/  @!P3 LDG.E R19, desc[UR6][R18.64] ;  /* 0x000000061213b981 */ /* 0x000f26000c1e1900 */
[----:B------:R-:W-:Y:S01]  /*1ee0*/  @!P2 IMAD.IADD R23, R23, 0x1, R27 ;  /* 0x000000011717a824 */ /* 0x000fe200078e021b */
[----:B-----5:R-:W-:-:S04]  /*1ef0*/  @!P2 LEA R20, P0, R26, R20, 0x2 ;  /* 0x000000141a14a211 */ /* 0x020fc800078010ff */
[----:B------:R-:W-:Y:S02]  /*1f00*/  @!P2 LEA.HI.X R21, R26, R21, R23, 0x2, P0 ;  /* 0x000000151a15a211 */ /* 0x000fe400000f1417 */
[----:B------:R-:W-:-:S04]  /*1f10*/  IADD3 RZ, P0, PT, R12, 0x2, RZ ;  /* 0x000000020cff7810 */ /* 0x000fc80007f1e0ff */
[----:B------:R-:W5:Y:S01]  /*1f20*/  @!P2 LDG.E R21, desc[UR6][R20.64] ;  /* 0x000000061415a981 */ /* 0x000f62000c1e1900 */
[----:B------:R-:W-:Y:S01]  /*1f30*/  IMAD.X R26, RZ, RZ, 0x1, P0 ;  /* 0x00000001ff1a7424 */ /* 0x000fe200000e06ff */
[----:B------:R-:W-:Y:S02]  /*1f40*/  ISETP.NE.AND P0, PT, R5, RZ, PT ;  /* 0x000000ff0500720c */ /* 0x000fe40003f05270 */
[----:B------:R-:W-:-:S04]  /*1f50*/  LOP3.LUT R5, R28, R13, RZ, 0xfc, !PT ;  /* 0x0000000d1c057212 */ /* 0x000fc800078efcff */
[----:B------:R-:W-:-:S04]  /*1f60*/  SHF.R.U64 R5, R5, 0x1f, R7 ;  /* 0x0000001f05057819 */ /* 0x000fc80000001207 */
[----:B------:R-:W-:-:S04]  /*1f70*/  LOP3.LUT R5, R5, 0x1, RZ, 0xc0, !PT ;  /* 0x0000000105057812 */ /* 0x000fc800078ec0ff */
[----:B------:R-:W-:-:S04]  /*1f80*/  ISETP.EQ.U32.AND P1, PT, R5, 0x1, PT ;  /* 0x000000010500780c */ /* 0x000fc80003f22070 */
[----:B------:R-:W-:-:S04]  /*1f90*/  ISETP.EQ.U32.OR.EX P1, PT, RZ, RZ, P0, P1 ;  /* 0x000000ffff00720c */ /* 0x000fc80000722510 */
[----:B------:R-:W-:Y:S02]  /*1fa0*/  ISETP.GE.OR P1, PT, R22, UR8, P1 ;  /* 0x0000000816007c0c */ /* 0x000fe40008f26670 */
[----:B------:R-:W-:Y:S02]  /*1fb0*/  LOP3.LUT R26, R26, R11, RZ, 0xfc, !PT ;  /* 0x0000000b1a1a7212 */ /* 0x000fe400078efcff */
[----:B------:R-:W-:Y:S01]  /*1fc0*/  LOP3.LUT R5, R16, R13, RZ, 0xfc, !PT ;  /* 0x0000000d10057212 */ /* 0x000fe200078efcff */
[----:B------:R-:W5:Y:S03]  /*1fd0*/  @!P2 LDC R11, c[0x3][0x58] ;  /* 0x00c01600ff0bab82 */ /* 0x000f660000000800 */
[----:B------:R-:W-:-:S05]  /*1fe0*/  SHF.R.U64 R5, R5, 0x1f, R26 ;  /* 0x0000001f05057819 */ /* 0x000fca000000121a */
[----:B------:R-:W0:Y:S01]  /*1ff0*/  @!P1 LDC.64 R26, c[0x0][0x380] ;  /* 0x0000e000ff1a9b82 */ /* 0x000e220000000a00 */
[----:B------:R-:W-:-:S04]  /*2000*/  LOP3.LUT R5, R5, 0x1, RZ, 0xc0, !PT ;  /* 0x0000000105057812 */ /* 0x000fc800078ec0ff */
[----:B------:R-:W-:Y:S01]  /*2010*/  ISETP.EQ.U32.AND P0, PT, R5, 0x1, PT ;  /* 0x000000010500780c */ /* 0x000fe20003f02070 */
[----:B------:R-:W-:Y:S02]  /*2020*/  @!P1 IMAD R5, R4, UR10, RZ ;  /* 0x0000000a04059c24 */ /* 0x000fe4000f8e02ff */
[C---:B------:R-:W-:Y:S01]  /*2030*/  @!P1 IMAD.WIDE.U32 R28, R10.reuse, UR10, R28 ;  /* 0x0000000a0a1c9c25 */ /* 0x040fe2000f8e001c */
[----:B-1----:R-:W1:Y:S03]  /*2040*/  @!P1 LDC R8, c[0x3][0x5c] ;  /* 0x00c01700ff089b82 */ /* 0x002e660000000800 */
[----:B------:R-:W-:Y:S01]  /*2050*/  @!P1 IMAD R5, R10, UR11, R5 ;  /* 0x0000000b0a059c24 */ /* 0x000fe2000f8e0205 */
[----:B------:R-:W-:-:S03]  /*2060*/  ISETP.EQ.U32.OR.EX P6, PT, RZ, RZ, P6, P0 ;  /* 0x000000ffff00720c */ /* 0x000fc600037c2500 */
[----:B------:R-:W-:Y:S01]  /*2070*/  @!P1 IMAD.IADD R5, R5, 0x1, R29 ;  /* 0x0000000105059824 */ /* 0x000fe200078e021d */
[----:B0-----:R-:W-:-:S04]  /*2080*/  @!P1 LEA R26, P0, R28, R26, 0x2 ;  /* 0x0000001a1c1a9211 */ /* 0x001fc800078010ff */
[----:B------:R-:W-:Y:S02]  /*2090*/  @!P1 LEA.HI.X R27, R28, R27, R5, 0x2, P0 ;  /* 0x0000001b1c1b9211 */ /* 0x000fe400000f1405 */
[----:B------:R-:W-:-:S04]  /*20a0*/  ISETP.GE.OR P0, PT, R22, UR8, P6 ;  /* 0x0000000816007c0c */ /* 0x000fc8000b706670 */
[----:B------:R-:W1:Y:S09]  /*20b0*/  @!P1 LDG.E R27, desc[UR6][R26.64] ;  /* 0x000000061a1b9981 */ /* 0x000e72000c1e1900 */
[----:B------:R-:W0:Y:S01]  /*20c0*/  @!P0 LDC.64 R22, c[0x0][0x380] ;  /* 0x0000e000ff168b82 */ /* 0x000e220000000a00 */
[----:B------:R-:W-:-:S02]  /*20d0*/  @!P0 IMAD R7, R4, UR10, RZ ;  /* 0x0000000a04078c24 */ /* 0x000fc4000f8e02ff */
[----:B------:R-:W-:Y:S02]  /*20e0*/  @!P0 IMAD.MOV.U32 R4, RZ, RZ, R16 ;  /* 0x000000ffff048224 */ /* 0x000fe400078e0010 */
[----:B------:R-:W-:Y:S02]  /*20f0*/  @!P0 IMAD.MOV.U32 R5, RZ, RZ, R17 ;  /* 0x000000ffff058224 */ /* 0x000fe400078e0011 */
[C---:B------:R-:W-:Y:S01]  /*2100*/  @!P0 IMAD R7, R10.reuse, UR11, R7 ;  /* 0x0000000b0a078c24 */ /* 0x040fe2000f8e0207 */
[----:B------:R-:W1:Y:S01]  /*2110*/  @!P0 LDC R13, c[0x3][0x60] ;  /* 0x00c01800ff0d8b82 */ /* 0x000e620000000800 */
[----:B------:R-:W-:-:S04]  /*2120*/  @!P0 IMAD.WIDE.U32 R4, R10, UR10, R4 ;  /* 0x0000000a0a048c25 */ /* 0x000fc8000f8e0004 */
[----:B------:R-:W-:-:S03]  /*2130*/  @!P0 IMAD.IADD R5, R7, 0x1, R5 ;  /* 0x0000000107058824 */ /* 0x000fc600078e0205 */
[----:B------:R-:W4:Y:S01]  /*2140*/  @!P4 LDC R7, c[0x3][0x50] ;  /* 0x00c01400ff07cb82 */ /* 0x000f220000000800 */
[----:B0-----:R-:W-:-:S07]  /*2150*/  @!P0 LEA R22, P6, R4, R22, 0x2 ;  /* 0x0000001604168211 */ /* 0x001fce00078c10ff */
[----:B------:R-:W0:Y:S01]  /*2160*/  @!P3 LDC R10, c[0x3][0x54] ;  /* 0x00c01500ff0abb82 */ /* 0x000e220000000800 */
[----:B------:R-:W-:Y:S02]  /*2170*/  @!P0 LEA.HI.X R23, R4, R23, R5, 0x2, P6 ;  /* 0x0000001704178211 */ /* 0x000fe400030f1405 */
[----:B------:R-:W-:-:S05]  /*2180*/  ISETP.NE.AND P6, PT, R24, RZ, PT ;  /* 0x000000ff1800720c */ /* 0x000fca0003fc5270 */
[----:B------:R-:W2:Y:S01]  /*2190*/  @!P5 LDC R5, c[0x3][0x4c] ;  /* 0x00c01300ff05db82 */ /* 0x000ea20000000800 */
[----:B------:R-:W5:Y:S07]  /*21a0*/  @!P0 LDG.E R23, desc[UR6][R22.64] ;  /* 0x0000000616178981 */ /* 0x000f6e000c1e1900 */
[----:B------:R-:W2:Y:S01]  /*21b0*/  @!P6 LDG.E R15, desc[UR6][R14.64] ;  /* 0x000000060e0fe981 */ /* 0x000ea2000c1e1900 */
[----:B------:R-:W2:Y:S01]  /*21c0*/  @!P6 LDC R4, c[0x3][0x48] ;  /* 0x00c01200ff04eb82 */ /* 0x000ea20000000800 */
[----:B---3--:R-:W-:-:S02]  /*21d0*/  IMAD.MOV.U32 R2, RZ, RZ, R12 ;  /* 0x000000ffff027224 */ /* 0x008fc400078e000c */
[----:B--2---:R-:W-:-:S04]  /*21e0*/  @!P6 FFMA R0, R15, R4, R0 ;  /* 0x000000040f00e223 */ /* 0x004fc80000000000 */
[----:B------:R-:W-:-:S04]  /*21f0*/  @!P5 FFMA R0, R9, R5, R0 ;  /* 0x000000050900d223 */ /* 0x000fc80000000000 */
[----:B----4-:R-:W-:Y:S01]  /*2200*/  @!P4 FFMA R0, R3, R7, R0 ;  /* 0x000000070300c223 */ /* 0x010fe20000000000 */
[----:B------:R-:W-:-:S03]  /*2210*/  IMAD.MOV.U32 R3, RZ, RZ, RZ ;  /* 0x000000ffff037224 */ /* 0x000fc600078e00ff */
[----:B0-----:R-:W-:Y:S01]  /*2220*/  @!P3 FFMA R0, R19, R10, R0 ;  /* 0x0000000a1300b223 */ /* 0x001fe20000000000 */
[----:B------:R-:W-:-:S04]  /*2230*/  IMAD.WIDE.U32 R2, R6, UR10, R2 ;  /* 0x0000000a06027c25 */ /* 0x000fc8000f8e0002 */
[----:B-----5:R-:W-:Y:S01]  /*2240*/  @!P2 FFMA R0, R21, R11, R0 ;  /* 0x0000000b1500a223 */ /* 0x020fe20000000000 */
[----:B------:R-:W-:Y:S01]  /*2250*/  IMAD R3, R6, UR11, R3 ;  /* 0x0000000b06037c24 */ /* 0x000fe2000f8e0203 */
[C---:B------:R-:W-:Y:S02]  /*2260*/  LEA R4, P2, R2.reuse, UR4, 0x2 ;  /* 0x0000000402047c11 */ /* 0x040fe4000f8410ff */
[----:B-1----:R-:W-:Y:S02]  /*2270*/  @!P1 FFMA R0, R27, R8, R0 ;  /* 0x000000081b009223 */ /* 0x002fe40000000000 */
[----:B------:R-:W-:Y:S02]  /*2280*/  LEA.HI.X R5, R2, UR5, R3, 0x2, P2 ;  /* 0x0000000502057c11 */ /* 0x000fe400090f1403 */
[----:B------:R-:W-:-:S05]  /*2290*/  @!P0 FFMA R0, R23, R13, R0 ;  /* 0x0000000d17008223 */ /* 0x000fca0000000000 */
[----:B------:R-:W-:Y:S01]  /*22a0*/  STG.E desc[UR6][R4.64], R0 ;  /* 0x0000000004007986 */ /* 0x000fe2000c101906 */
[----:B------:R-:W-:Y:S05]  /*22b0*/  EXIT ;  /* 0x000000000000794d */ /* 0x000fea0003800000 */
.L_x_72:
        /* <DEDUP_REMOVED lines=12> */
.L_x_75:


//--------------------- .nv.shared._Z30tiled_with_cache_conv2d_kernelPfS_mm --------------------------
	.section	.nv.shared._Z30tiled_with_cache_conv2d_kernelPfS_mm,"aw",@nobits
	.sectionflags	@""
	.align	4
.nv.shared._Z30tiled_with_cache_conv2d_kernelPfS_mm:
	.zero		4160


//--------------------- .nv.shared.reserved.0     --------------------------
	.section	.nv.shared.reserved.0,"aw",@nobits
	.weak		__nv_reservedSMEM_offset_0_alias
	.size		__nv_reservedSMEM_offset_0_alias, 0, 64
	.other		__nv_reservedSMEM_offset_0_alias,@"STO_CUDA_RESERVED_SHARED STV_DEFAULT"
__nv_reservedSMEM_offset_0_alias:
	.zero		0
	.zero		64


//--------------------- .nv.shared._Z19tiled_conv2d_kernelPfS_mm --------------------------
	.section	.nv.shared._Z19tiled_conv2d_kernelPfS_mm,"aw",@nobits
	.sectionflags	@""
	.align	4
.nv.shared._Z19tiled_conv2d_kernelPfS_mm:
	.zero		5120


//--------------------- .nv.constant0._Z30tiled_with_cache_conv2d_kernelPfS_mm --------------------------
	.section	.nv.constant0._Z30tiled_with_cache_conv2d_kernelPfS_mm,"a",@progbits
	.sectionflags	@""
	.align	4
.nv.constant0._Z30tiled_with_cache_conv2d_kernelPfS_mm:
	.zero		928


//--------------------- .nv.constant0._Z19tiled_conv2d_kernelPfS_mm --------------------------
	.section	.nv.constant0._Z19tiled_conv2d_kernelPfS_mm,"a",@progbits
	.sectionflags	@""
	.align	4
.nv.constant0._Z19tiled_conv2d_kernelPfS_mm:
	.zero		928


//--------------------- .nv.constant0._Z19naive_conv2d_kernelPfS_mm --------------------------
	.section	.nv.constant0._Z19naive_conv2d_kernelPfS_mm,"a",@progbits
	.sectionflags	@""
	.align	4
.nv.constant0._Z19naive_conv2d_kernelPfS_mm:
	.zero		928


//--------------------- SYMBOLS --------------------------

	.type		.nv.reservedSmem.offset0,@object
	.size		.nv.reservedSmem.offset0,0x4
	.type		.nv.reservedSmem.cap,@object
	.size		.nv.reservedSmem.cap,0x4
